//
// Generated by NVIDIA NVVM Compiler
//
// Compiler Build ID: CL-36424714
// Cuda compilation tools, release 13.0, V13.0.88
// Based on NVVM 20.0.0
//

.version 9.0
.target sm_100
.address_size 64

	// .globl	_Z11brute_forcePKdS0_S0_iiPbPdS1_S2_
.extern .func  (.param .b32 func_retval0) vprintf
(
	.param .b64 vprintf_param_0,
	.param .b64 vprintf_param_1
)
;
.global .align 4 .u32 sem;
// _ZZ22reduce_argmin_feasiblePdPbS_PiE7s_input has been demoted
// _ZZ22reduce_argmin_feasiblePdPbS_PiE10s_feasible has been demoted
// _ZZ22reduce_argmin_feasiblePdPbS_PiE3s_x has been demoted
// _ZZ19reduce_max_feasiblePdPbS_E7s_input has been demoted
// _ZZ19reduce_max_feasiblePdPbS_E10s_feasible has been demoted
.global .align 1 .b8 $str[15] = {66, 108, 111, 99, 107, 32, 109, 97, 120, 58, 32, 37, 102, 10};

.visible .entry _Z11brute_forcePKdS0_S0_iiPbPdS1_S2_(
	.param .u64 .ptr .align 1 _Z11brute_forcePKdS0_S0_iiPbPdS1_S2__param_0,
	.param .u64 .ptr .align 1 _Z11brute_forcePKdS0_S0_iiPbPdS1_S2__param_1,
	.param .u64 .ptr .align 1 _Z11brute_forcePKdS0_S0_iiPbPdS1_S2__param_2,
	.param .u32 _Z11brute_forcePKdS0_S0_iiPbPdS1_S2__param_3,
	.param .u32 _Z11brute_forcePKdS0_S0_iiPbPdS1_S2__param_4,
	.param .u64 .ptr .align 1 _Z11brute_forcePKdS0_S0_iiPbPdS1_S2__param_5,
	.param .u64 .ptr .align 1 _Z11brute_forcePKdS0_S0_iiPbPdS1_S2__param_6,
	.param .u64 .ptr .align 1 _Z11brute_forcePKdS0_S0_iiPbPdS1_S2__param_7,
	.param .u64 .ptr .align 1 _Z11brute_forcePKdS0_S0_iiPbPdS1_S2__param_8
)
{
	.reg .pred 	%p<77>;
	.reg .b16 	%rs<147>;
	.reg .b32 	%r<182>;
	.reg .b64 	%rd<112>;
	.reg .b64 	%fd<317>;

	ld.param.u64 	%rd16, [_Z11brute_forcePKdS0_S0_iiPbPdS1_S2__param_1];
	ld.param.u64 	%rd12, [_Z11brute_forcePKdS0_S0_iiPbPdS1_S2__param_2];
	ld.param.u32 	%r78, [_Z11brute_forcePKdS0_S0_iiPbPdS1_S2__param_3];
	ld.param.u64 	%rd17, [_Z11brute_forcePKdS0_S0_iiPbPdS1_S2__param_5];
	ld.param.u64 	%rd13, [_Z11brute_forcePKdS0_S0_iiPbPdS1_S2__param_6];
	cvta.to.global.u64 	%rd1, %rd16;
	cvta.to.global.u64 	%rd2, %rd12;
	cvta.to.global.u64 	%rd18, %rd17;
	mov.u32 	%r80, %ctaid.x;
	mov.u32 	%r81, %ntid.x;
	mov.u32 	%r82, %tid.x;
	mad.lo.s32 	%r1, %r80, %r81, %r82;
	mul.lo.s32 	%r83, %r78, %r1;
	cvt.s64.s32 	%rd19, %r83;
	add.s64 	%rd3, %rd18, %rd19;
	setp.lt.s32 	%p1, %r78, 1;
	@%p1 bra 	$L__BB0_12;
	and.b32  	%r2, %r78, 7;
	setp.lt.u32 	%p2, %r78, 8;
	mov.b32 	%r156, 0;
	@%p2 bra 	$L__BB0_4;
	and.b32  	%r156, %r78, 2147483640;
	mov.b32 	%r154, 0;
$L__BB0_3:
	.pragma "nounroll";
	shr.u32 	%r86, %r1, %r154;
	cvt.u16.u32 	%rs23, %r86;
	and.b16  	%rs24, %rs23, 1;
	cvt.u64.u32 	%rd20, %r154;
	add.s64 	%rd21, %rd3, %rd20;
	st.global.u8 	[%rd21], %rs24;
	add.s32 	%r87, %r154, 1;
	shr.u32 	%r88, %r1, %r87;
	cvt.u16.u32 	%rs25, %r88;
	and.b16  	%rs26, %rs25, 1;
	st.global.u8 	[%rd21+1], %rs26;
	add.s32 	%r89, %r154, 2;
	shr.u32 	%r90, %r1, %r89;
	cvt.u16.u32 	%rs27, %r90;
	and.b16  	%rs28, %rs27, 1;
	st.global.u8 	[%rd21+2], %rs28;
	add.s32 	%r91, %r154, 3;
	shr.u32 	%r92, %r1, %r91;
	cvt.u16.u32 	%rs29, %r92;
	and.b16  	%rs30, %rs29, 1;
	st.global.u8 	[%rd21+3], %rs30;
	add.s32 	%r93, %r154, 4;
	shr.u32 	%r94, %r1, %r93;
	cvt.u16.u32 	%rs31, %r94;
	and.b16  	%rs32, %rs31, 1;
	st.global.u8 	[%rd21+4], %rs32;
	add.s32 	%r95, %r154, 5;
	shr.u32 	%r96, %r1, %r95;
	cvt.u16.u32 	%rs33, %r96;
	and.b16  	%rs34, %rs33, 1;
	st.global.u8 	[%rd21+5], %rs34;
	add.s32 	%r97, %r154, 6;
	shr.u32 	%r98, %r1, %r97;
	cvt.u16.u32 	%rs35, %r98;
	and.b16  	%rs36, %rs35, 1;
	st.global.u8 	[%rd21+6], %rs36;
	add.s32 	%r99, %r154, 7;
	shr.u32 	%r100, %r1, %r99;
	cvt.u16.u32 	%rs37, %r100;
	and.b16  	%rs38, %rs37, 1;
	st.global.u8 	[%rd21+7], %rs38;
	add.s32 	%r154, %r154, 8;
	setp.ne.s32 	%p3, %r154, %r156;
	@%p3 bra 	$L__BB0_3;
$L__BB0_4:
	setp.eq.s32 	%p4, %r2, 0;
	@%p4 bra 	$L__BB0_12;
	and.b32  	%r7, %r78, 3;
	setp.lt.u32 	%p5, %r2, 4;
	@%p5 bra 	$L__BB0_7;
	shr.u32 	%r101, %r1, %r156;
	cvt.u16.u32 	%rs39, %r101;
	and.b16  	%rs40, %rs39, 1;
	cvt.u64.u32 	%rd22, %r156;
	add.s64 	%rd23, %rd3, %rd22;
	st.global.u8 	[%rd23], %rs40;
	add.s32 	%r102, %r156, 1;
	shr.u32 	%r103, %r1, %r102;
	cvt.u16.u32 	%rs41, %r103;
	and.b16  	%rs42, %rs41, 1;
	st.global.u8 	[%rd23+1], %rs42;
	add.s32 	%r104, %r156, 2;
	shr.u32 	%r105, %r1, %r104;
	cvt.u16.u32 	%rs43, %r105;
	and.b16  	%rs44, %rs43, 1;
	st.global.u8 	[%rd23+2], %rs44;
	add.s32 	%r106, %r156, 3;
	shr.u32 	%r107, %r1, %r106;
	cvt.u16.u32 	%rs45, %r107;
	and.b16  	%rs46, %rs45, 1;
	st.global.u8 	[%rd23+3], %rs46;
	add.s32 	%r156, %r156, 4;
$L__BB0_7:
	setp.eq.s32 	%p6, %r7, 0;
	@%p6 bra 	$L__BB0_12;
	setp.eq.s32 	%p7, %r7, 1;
	@%p7 bra 	$L__BB0_10;
	shr.u32 	%r108, %r1, %r156;
	cvt.u16.u32 	%rs47, %r108;
	and.b16  	%rs48, %rs47, 1;
	cvt.u64.u32 	%rd24, %r156;
	add.s64 	%rd25, %rd3, %rd24;
	st.global.u8 	[%rd25], %rs48;
	add.s32 	%r109, %r156, 1;
	shr.u32 	%r110, %r1, %r109;
	cvt.u16.u32 	%rs49, %r110;
	and.b16  	%rs50, %rs49, 1;
	st.global.u8 	[%rd25+1], %rs50;
	add.s32 	%r156, %r156, 2;
$L__BB0_10:
	and.b32  	%r111, %r78, 1;
	setp.eq.b32 	%p8, %r111, 1;
	not.pred 	%p9, %p8;
	@%p9 bra 	$L__BB0_12;
	shr.u32 	%r112, %r1, %r156;
	cvt.u16.u32 	%rs51, %r112;
	and.b16  	%rs52, %rs51, 1;
	cvt.u64.u32 	%rd26, %r156;
	add.s64 	%rd27, %rd3, %rd26;
	st.global.u8 	[%rd27], %rs52;
$L__BB0_12:
	ld.param.u32 	%r143, [_Z11brute_forcePKdS0_S0_iiPbPdS1_S2__param_4];
	setp.lt.s32 	%p10, %r143, 1;
	mov.b16 	%rs144, 1;
	@%p10 bra 	$L__BB0_53;
	ld.param.u32 	%r144, [_Z11brute_forcePKdS0_S0_iiPbPdS1_S2__param_4];
	cvta.to.global.u64 	%rd28, %rd13;
	mul.lo.s32 	%r114, %r144, %r1;
	mul.wide.s32 	%rd29, %r114, 8;
	add.s64 	%rd4, %rd28, %rd29;
	and.b32  	%r12, %r144, 15;
	setp.lt.u32 	%p11, %r144, 16;
	mov.b32 	%r158, 0;
	@%p11 bra 	$L__BB0_16;
	ld.param.u32 	%r145, [_Z11brute_forcePKdS0_S0_iiPbPdS1_S2__param_4];
	and.b32  	%r158, %r145, 2147483632;
	mov.b32 	%r168, 0;
$L__BB0_15:
	.pragma "nounroll";
	mul.wide.u32 	%rd30, %r168, 8;
	add.s64 	%rd31, %rd4, %rd30;
	mov.b64 	%rd32, 0;
	st.global.u64 	[%rd31], %rd32;
	st.global.u64 	[%rd31+8], %rd32;
	st.global.u64 	[%rd31+16], %rd32;
	st.global.u64 	[%rd31+24], %rd32;
	st.global.u64 	[%rd31+32], %rd32;
	st.global.u64 	[%rd31+40], %rd32;
	st.global.u64 	[%rd31+48], %rd32;
	st.global.u64 	[%rd31+56], %rd32;
	st.global.u64 	[%rd31+64], %rd32;
	st.global.u64 	[%rd31+72], %rd32;
	st.global.u64 	[%rd31+80], %rd32;
	st.global.u64 	[%rd31+88], %rd32;
	st.global.u64 	[%rd31+96], %rd32;
	st.global.u64 	[%rd31+104], %rd32;
	st.global.u64 	[%rd31+112], %rd32;
	st.global.u64 	[%rd31+120], %rd32;
	add.s32 	%r168, %r168, 16;
	setp.eq.s32 	%p12, %r168, %r158;
	@%p12 bra 	$L__BB0_16;
	bra.uni 	$L__BB0_15;
$L__BB0_16:
	setp.eq.s32 	%p13, %r12, 0;
	@%p13 bra 	$L__BB0_25;
	ld.param.u32 	%r146, [_Z11brute_forcePKdS0_S0_iiPbPdS1_S2__param_4];
	and.b32  	%r15, %r146, 7;
	setp.lt.u32 	%p14, %r12, 8;
	@%p14 bra 	$L__BB0_19;
	mul.wide.u32 	%rd33, %r158, 8;
	add.s64 	%rd34, %rd4, %rd33;
	mov.b64 	%rd35, 0;
	st.global.u64 	[%rd34], %rd35;
	st.global.u64 	[%rd34+8], %rd35;
	st.global.u64 	[%rd34+16], %rd35;
	st.global.u64 	[%rd34+24], %rd35;
	st.global.u64 	[%rd34+32], %rd35;
	st.global.u64 	[%rd34+40], %rd35;
	st.global.u64 	[%rd34+48], %rd35;
	st.global.u64 	[%rd34+56], %rd35;
	add.s32 	%r158, %r158, 8;
$L__BB0_19:
	setp.eq.s32 	%p15, %r15, 0;
	@%p15 bra 	$L__BB0_25;
	ld.param.u32 	%r147, [_Z11brute_forcePKdS0_S0_iiPbPdS1_S2__param_4];
	and.b32  	%r18, %r147, 3;
	setp.lt.u32 	%p16, %r15, 4;
	@%p16 bra 	$L__BB0_22;
	mul.wide.u32 	%rd36, %r158, 8;
	add.s64 	%rd37, %rd4, %rd36;
	mov.b64 	%rd38, 0;
	st.global.u64 	[%rd37], %rd38;
	st.global.u64 	[%rd37+8], %rd38;
	st.global.u64 	[%rd37+16], %rd38;
	st.global.u64 	[%rd37+24], %rd38;
	add.s32 	%r158, %r158, 4;
$L__BB0_22:
	setp.eq.s32 	%p17, %r18, 0;
	@%p17 bra 	$L__BB0_25;
	mov.b32 	%r162, 0;
$L__BB0_24:
	.pragma "nounroll";
	mul.wide.u32 	%rd39, %r158, 8;
	add.s64 	%rd40, %rd4, %rd39;
	mov.b64 	%rd41, 0;
	st.global.u64 	[%rd40], %rd41;
	add.s32 	%r158, %r158, 1;
	add.s32 	%r162, %r162, 1;
	setp.ne.s32 	%p18, %r162, %r18;
	@%p18 bra 	$L__BB0_24;
$L__BB0_25:
	setp.lt.s32 	%p19, %r78, 1;
	@%p19 bra 	$L__BB0_41;
	and.b32  	%r25, %r78, 15;
	add.s32 	%r26, %r25, -1;
	and.b32  	%r27, %r78, 7;
	add.s32 	%r28, %r27, -1;
	and.b32  	%r29, %r78, 2147483632;
	and.b32  	%r30, %r78, 3;
	mov.b16 	%rs144, 1;
	mov.b32 	%r163, 0;
$L__BB0_27:
	setp.lt.u32 	%p54, %r78, 16;
	mul.lo.s32 	%r32, %r163, %r78;
	mul.wide.u32 	%rd55, %r163, 8;
	add.s64 	%rd5, %rd4, %rd55;
	ld.global.f64 	%fd306, [%rd5];
	mov.b32 	%r166, 0;
	@%p54 bra 	$L__BB0_30;
	mov.b32 	%r164, 0;
$L__BB0_29:
	.pragma "nounroll";
	add.s32 	%r123, %r164, %r32;
	mul.wide.u32 	%rd56, %r123, 8;
	add.s64 	%rd57, %rd1, %rd56;
	ld.global.nc.f64 	%fd147, [%rd57];
	cvt.u64.u32 	%rd58, %r164;
	add.s64 	%rd59, %rd3, %rd58;
	ld.global.s8 	%rs82, [%rd59];
	cvt.rn.f64.s16 	%fd148, %rs82;
	fma.rn.f64 	%fd149, %fd147, %fd148, %fd306;
	ld.global.nc.f64 	%fd150, [%rd57+8];
	ld.global.s8 	%rs83, [%rd59+1];
	cvt.rn.f64.s16 	%fd151, %rs83;
	fma.rn.f64 	%fd152, %fd150, %fd151, %fd149;
	ld.global.nc.f64 	%fd153, [%rd57+16];
	ld.global.s8 	%rs84, [%rd59+2];
	cvt.rn.f64.s16 	%fd154, %rs84;
	fma.rn.f64 	%fd155, %fd153, %fd154, %fd152;
	ld.global.nc.f64 	%fd156, [%rd57+24];
	ld.global.s8 	%rs85, [%rd59+3];
	cvt.rn.f64.s16 	%fd157, %rs85;
	fma.rn.f64 	%fd158, %fd156, %fd157, %fd155;
	ld.global.nc.f64 	%fd159, [%rd57+32];
	ld.global.s8 	%rs86, [%rd59+4];
	cvt.rn.f64.s16 	%fd160, %rs86;
	fma.rn.f64 	%fd161, %fd159, %fd160, %fd158;
	ld.global.nc.f64 	%fd162, [%rd57+40];
	ld.global.s8 	%rs87, [%rd59+5];
	cvt.rn.f64.s16 	%fd163, %rs87;
	fma.rn.f64 	%fd164, %fd162, %fd163, %fd161;
	ld.global.nc.f64 	%fd165, [%rd57+48];
	ld.global.s8 	%rs88, [%rd59+6];
	cvt.rn.f64.s16 	%fd166, %rs88;
	fma.rn.f64 	%fd167, %fd165, %fd166, %fd164;
	ld.global.nc.f64 	%fd168, [%rd57+56];
	ld.global.s8 	%rs89, [%rd59+7];
	cvt.rn.f64.s16 	%fd169, %rs89;
	fma.rn.f64 	%fd170, %fd168, %fd169, %fd167;
	ld.global.nc.f64 	%fd171, [%rd57+64];
	ld.global.s8 	%rs90, [%rd59+8];
	cvt.rn.f64.s16 	%fd172, %rs90;
	fma.rn.f64 	%fd173, %fd171, %fd172, %fd170;
	ld.global.nc.f64 	%fd174, [%rd57+72];
	ld.global.s8 	%rs91, [%rd59+9];
	cvt.rn.f64.s16 	%fd175, %rs91;
	fma.rn.f64 	%fd176, %fd174, %fd175, %fd173;
	ld.global.nc.f64 	%fd177, [%rd57+80];
	ld.global.s8 	%rs92, [%rd59+10];
	cvt.rn.f64.s16 	%fd178, %rs92;
	fma.rn.f64 	%fd179, %fd177, %fd178, %fd176;
	ld.global.nc.f64 	%fd180, [%rd57+88];
	ld.global.s8 	%rs93, [%rd59+11];
	cvt.rn.f64.s16 	%fd181, %rs93;
	fma.rn.f64 	%fd182, %fd180, %fd181, %fd179;
	ld.global.nc.f64 	%fd183, [%rd57+96];
	ld.global.s8 	%rs94, [%rd59+12];
	cvt.rn.f64.s16 	%fd184, %rs94;
	fma.rn.f64 	%fd185, %fd183, %fd184, %fd182;
	ld.global.nc.f64 	%fd186, [%rd57+104];
	ld.global.s8 	%rs95, [%rd59+13];
	cvt.rn.f64.s16 	%fd187, %rs95;
	fma.rn.f64 	%fd188, %fd186, %fd187, %fd185;
	ld.global.nc.f64 	%fd189, [%rd57+112];
	ld.global.s8 	%rs96, [%rd59+14];
	cvt.rn.f64.s16 	%fd190, %rs96;
	fma.rn.f64 	%fd191, %fd189, %fd190, %fd188;
	ld.global.nc.f64 	%fd192, [%rd57+120];
	ld.global.s8 	%rs97, [%rd59+15];
	cvt.rn.f64.s16 	%fd193, %rs97;
	fma.rn.f64 	%fd306, %fd192, %fd193, %fd191;
	add.s32 	%r164, %r164, 16;
	setp.ne.s32 	%p55, %r164, %r29;
	mov.u32 	%r166, %r29;
	@%p55 bra 	$L__BB0_29;
$L__BB0_30:
	setp.eq.s32 	%p56, %r25, 0;
	@%p56 bra 	$L__BB0_40;
	setp.lt.u32 	%p57, %r26, 7;
	@%p57 bra 	$L__BB0_33;
	add.s32 	%r124, %r166, %r32;
	mul.wide.u32 	%rd60, %r124, 8;
	add.s64 	%rd61, %rd1, %rd60;
	ld.global.nc.f64 	%fd195, [%rd61];
	cvt.u64.u32 	%rd62, %r166;
	add.s64 	%rd63, %rd3, %rd62;
	ld.global.s8 	%rs98, [%rd63];
	cvt.rn.f64.s16 	%fd196, %rs98;
	fma.rn.f64 	%fd197, %fd195, %fd196, %fd306;
	cvt.u64.u32 	%rd64, %r32;
	add.s64 	%rd65, %rd62, %rd64;
	shl.b64 	%rd66, %rd65, 3;
	add.s64 	%rd67, %rd1, %rd66;
	ld.global.nc.f64 	%fd198, [%rd67+8];
	ld.global.s8 	%rs99, [%rd63+1];
	cvt.rn.f64.s16 	%fd199, %rs99;
	fma.rn.f64 	%fd200, %fd198, %fd199, %fd197;
	ld.global.nc.f64 	%fd201, [%rd67+16];
	ld.global.s8 	%rs100, [%rd63+2];
	cvt.rn.f64.s16 	%fd202, %rs100;
	fma.rn.f64 	%fd203, %fd201, %fd202, %fd200;
	ld.global.nc.f64 	%fd204, [%rd67+24];
	ld.global.s8 	%rs101, [%rd63+3];
	cvt.rn.f64.s16 	%fd205, %rs101;
	fma.rn.f64 	%fd206, %fd204, %fd205, %fd203;
	ld.global.nc.f64 	%fd207, [%rd67+32];
	ld.global.s8 	%rs102, [%rd63+4];
	cvt.rn.f64.s16 	%fd208, %rs102;
	fma.rn.f64 	%fd209, %fd207, %fd208, %fd206;
	ld.global.nc.f64 	%fd210, [%rd67+40];
	ld.global.s8 	%rs103, [%rd63+5];
	cvt.rn.f64.s16 	%fd211, %rs103;
	fma.rn.f64 	%fd212, %fd210, %fd211, %fd209;
	ld.global.nc.f64 	%fd213, [%rd67+48];
	ld.global.s8 	%rs104, [%rd63+6];
	cvt.rn.f64.s16 	%fd214, %rs104;
	fma.rn.f64 	%fd215, %fd213, %fd214, %fd212;
	ld.global.nc.f64 	%fd216, [%rd67+56];
	ld.global.s8 	%rs105, [%rd63+7];
	cvt.rn.f64.s16 	%fd217, %rs105;
	fma.rn.f64 	%fd306, %fd216, %fd217, %fd215;
	add.s32 	%r166, %r166, 8;
$L__BB0_33:
	setp.eq.s32 	%p58, %r27, 0;
	@%p58 bra 	$L__BB0_40;
	setp.lt.u32 	%p59, %r28, 3;
	@%p59 bra 	$L__BB0_36;
	add.s32 	%r125, %r166, %r32;
	mul.wide.u32 	%rd68, %r125, 8;
	add.s64 	%rd69, %rd1, %rd68;
	ld.global.nc.f64 	%fd219, [%rd69];
	cvt.u64.u32 	%rd70, %r166;
	add.s64 	%rd71, %rd3, %rd70;
	ld.global.s8 	%rs106, [%rd71];
	cvt.rn.f64.s16 	%fd220, %rs106;
	fma.rn.f64 	%fd221, %fd219, %fd220, %fd306;
	cvt.u64.u32 	%rd72, %r32;
	add.s64 	%rd73, %rd70, %rd72;
	shl.b64 	%rd74, %rd73, 3;
	add.s64 	%rd75, %rd1, %rd74;
	ld.global.nc.f64 	%fd222, [%rd75+8];
	ld.global.s8 	%rs107, [%rd71+1];
	cvt.rn.f64.s16 	%fd223, %rs107;
	fma.rn.f64 	%fd224, %fd222, %fd223, %fd221;
	ld.global.nc.f64 	%fd225, [%rd75+16];
	ld.global.s8 	%rs108, [%rd71+2];
	cvt.rn.f64.s16 	%fd226, %rs108;
	fma.rn.f64 	%fd227, %fd225, %fd226, %fd224;
	ld.global.nc.f64 	%fd228, [%rd75+24];
	ld.global.s8 	%rs109, [%rd71+3];
	cvt.rn.f64.s16 	%fd229, %rs109;
	fma.rn.f64 	%fd306, %fd228, %fd229, %fd227;
	add.s32 	%r166, %r166, 4;
$L__BB0_36:
	setp.eq.s32 	%p60, %r30, 0;
	@%p60 bra 	$L__BB0_40;
	setp.eq.s32 	%p61, %r30, 1;
	add.s32 	%r126, %r166, %r32;
	mul.wide.u32 	%rd76, %r126, 8;
	add.s64 	%rd77, %rd1, %rd76;
	ld.global.nc.f64 	%fd230, [%rd77];
	cvt.u64.u32 	%rd6, %r166;
	add.s64 	%rd7, %rd3, %rd6;
	ld.global.s8 	%rs110, [%rd7];
	cvt.rn.f64.s16 	%fd231, %rs110;
	fma.rn.f64 	%fd306, %fd230, %fd231, %fd306;
	@%p61 bra 	$L__BB0_40;
	setp.eq.s32 	%p62, %r30, 2;
	cvt.u64.u32 	%rd78, %r32;
	add.s64 	%rd79, %rd6, %rd78;
	shl.b64 	%rd80, %rd79, 3;
	add.s64 	%rd8, %rd1, %rd80;
	ld.global.nc.f64 	%fd232, [%rd8+8];
	ld.global.s8 	%rs111, [%rd7+1];
	cvt.rn.f64.s16 	%fd233, %rs111;
	fma.rn.f64 	%fd306, %fd232, %fd233, %fd306;
	@%p62 bra 	$L__BB0_40;
	ld.global.nc.f64 	%fd234, [%rd8+16];
	ld.global.s8 	%rs112, [%rd7+2];
	cvt.rn.f64.s16 	%fd235, %rs112;
	fma.rn.f64 	%fd306, %fd234, %fd235, %fd306;
$L__BB0_40:
	ld.param.u32 	%r153, [_Z11brute_forcePKdS0_S0_iiPbPdS1_S2__param_4];
	add.s64 	%rd82, %rd2, %rd55;
	ld.global.nc.f64 	%fd236, [%rd82];
	sub.f64 	%fd237, %fd306, %fd236;
	st.global.f64 	[%rd5], %fd237;
	setp.gt.f64 	%p63, %fd237, 0d0000000000000000;
	selp.b16 	%rs144, 0, %rs144, %p63;
	add.s32 	%r163, %r163, 1;
	setp.eq.s32 	%p64, %r163, %r153;
	@%p64 bra 	$L__BB0_53;
	bra.uni 	$L__BB0_27;
$L__BB0_41:
	ld.param.u32 	%r148, [_Z11brute_forcePKdS0_S0_iiPbPdS1_S2__param_4];
	setp.lt.u32 	%p20, %r148, 16;
	mov.b16 	%rs144, 1;
	mov.b32 	%r171, 0;
	@%p20 bra 	$L__BB0_44;
	mov.b16 	%rs144, 1;
	mov.b32 	%r169, 0;
$L__BB0_43:
	.pragma "nounroll";
	ld.param.u32 	%r149, [_Z11brute_forcePKdS0_S0_iiPbPdS1_S2__param_4];
	ld.param.u64 	%rd108, [_Z11brute_forcePKdS0_S0_iiPbPdS1_S2__param_2];
	cvta.to.global.u64 	%rd42, %rd108;
	mul.wide.u32 	%rd43, %r169, 8;
	add.s64 	%rd44, %rd42, %rd43;
	ld.global.nc.f64 	%fd31, [%rd44];
	add.s64 	%rd45, %rd4, %rd43;
	ld.global.f64 	%fd32, [%rd45];
	sub.f64 	%fd33, %fd32, %fd31;
	st.global.f64 	[%rd45], %fd33;
	ld.global.nc.f64 	%fd35, [%rd44+8];
	ld.global.f64 	%fd36, [%rd45+8];
	sub.f64 	%fd37, %fd36, %fd35;
	st.global.f64 	[%rd45+8], %fd37;
	ld.global.nc.f64 	%fd39, [%rd44+16];
	ld.global.f64 	%fd40, [%rd45+16];
	sub.f64 	%fd41, %fd40, %fd39;
	st.global.f64 	[%rd45+16], %fd41;
	ld.global.nc.f64 	%fd43, [%rd44+24];
	ld.global.f64 	%fd44, [%rd45+24];
	sub.f64 	%fd45, %fd44, %fd43;
	st.global.f64 	[%rd45+24], %fd45;
	ld.global.nc.f64 	%fd47, [%rd44+32];
	ld.global.f64 	%fd48, [%rd45+32];
	sub.f64 	%fd49, %fd48, %fd47;
	st.global.f64 	[%rd45+32], %fd49;
	ld.global.nc.f64 	%fd51, [%rd44+40];
	ld.global.f64 	%fd52, [%rd45+40];
	sub.f64 	%fd53, %fd52, %fd51;
	st.global.f64 	[%rd45+40], %fd53;
	ld.global.nc.f64 	%fd55, [%rd44+48];
	ld.global.f64 	%fd56, [%rd45+48];
	sub.f64 	%fd57, %fd56, %fd55;
	st.global.f64 	[%rd45+48], %fd57;
	ld.global.nc.f64 	%fd59, [%rd44+56];
	ld.global.f64 	%fd60, [%rd45+56];
	sub.f64 	%fd61, %fd60, %fd59;
	st.global.f64 	[%rd45+56], %fd61;
	ld.global.nc.f64 	%fd63, [%rd44+64];
	ld.global.f64 	%fd64, [%rd45+64];
	sub.f64 	%fd65, %fd64, %fd63;
	st.global.f64 	[%rd45+64], %fd65;
	ld.global.nc.f64 	%fd67, [%rd44+72];
	ld.global.f64 	%fd68, [%rd45+72];
	sub.f64 	%fd69, %fd68, %fd67;
	st.global.f64 	[%rd45+72], %fd69;
	ld.global.nc.f64 	%fd71, [%rd44+80];
	ld.global.f64 	%fd72, [%rd45+80];
	sub.f64 	%fd73, %fd72, %fd71;
	st.global.f64 	[%rd45+80], %fd73;
	ld.global.nc.f64 	%fd75, [%rd44+88];
	ld.global.f64 	%fd76, [%rd45+88];
	sub.f64 	%fd77, %fd76, %fd75;
	st.global.f64 	[%rd45+88], %fd77;
	ld.global.nc.f64 	%fd79, [%rd44+96];
	ld.global.f64 	%fd80, [%rd45+96];
	sub.f64 	%fd81, %fd80, %fd79;
	st.global.f64 	[%rd45+96], %fd81;
	ld.global.nc.f64 	%fd83, [%rd44+104];
	ld.global.f64 	%fd84, [%rd45+104];
	sub.f64 	%fd85, %fd84, %fd83;
	st.global.f64 	[%rd45+104], %fd85;
	ld.global.nc.f64 	%fd87, [%rd44+112];
	ld.global.f64 	%fd88, [%rd45+112];
	sub.f64 	%fd89, %fd88, %fd87;
	st.global.f64 	[%rd45+112], %fd89;
	setp.gt.f64 	%p21, %fd33, 0d0000000000000000;
	setp.gt.f64 	%p22, %fd37, 0d0000000000000000;
	setp.gt.f64 	%p23, %fd41, 0d0000000000000000;
	setp.gt.f64 	%p24, %fd45, 0d0000000000000000;
	setp.gt.f64 	%p25, %fd49, 0d0000000000000000;
	setp.gt.f64 	%p26, %fd53, 0d0000000000000000;
	setp.gt.f64 	%p27, %fd57, 0d0000000000000000;
	setp.gt.f64 	%p28, %fd61, 0d0000000000000000;
	setp.gt.f64 	%p29, %fd65, 0d0000000000000000;
	setp.gt.f64 	%p30, %fd69, 0d0000000000000000;
	setp.gt.f64 	%p31, %fd73, 0d0000000000000000;
	setp.gt.f64 	%p32, %fd77, 0d0000000000000000;
	setp.gt.f64 	%p33, %fd81, 0d0000000000000000;
	setp.gt.f64 	%p34, %fd85, 0d0000000000000000;
	ld.global.nc.f64 	%fd91, [%rd44+120];
	ld.global.f64 	%fd92, [%rd45+120];
	sub.f64 	%fd93, %fd92, %fd91;
	st.global.f64 	[%rd45+120], %fd93;
	max.f64 	%fd94, %fd93, %fd89;
	setp.gt.f64 	%p35, %fd94, 0d0000000000000000;
	selp.b16 	%rs57, 0, %rs144, %p21;
	selp.b16 	%rs58, 0, %rs57, %p22;
	selp.b16 	%rs59, 0, %rs58, %p23;
	selp.b16 	%rs60, 0, %rs59, %p24;
	selp.b16 	%rs61, 0, %rs60, %p25;
	selp.b16 	%rs62, 0, %rs61, %p26;
	selp.b16 	%rs63, 0, %rs62, %p27;
	selp.b16 	%rs64, 0, %rs63, %p28;
	selp.b16 	%rs65, 0, %rs64, %p29;
	selp.b16 	%rs66, 0, %rs65, %p30;
	selp.b16 	%rs67, 0, %rs66, %p31;
	selp.b16 	%rs68, 0, %rs67, %p32;
	selp.b16 	%rs69, 0, %rs68, %p33;
	selp.b16 	%rs70, 0, %rs69, %p34;
	selp.b16 	%rs144, 0, %rs70, %p35;
	add.s32 	%r169, %r169, 16;
	and.b32  	%r171, %r149, 2147483632;
	setp.ne.s32 	%p36, %r169, %r171;
	@%p36 bra 	$L__BB0_43;
$L__BB0_44:
	ld.param.u32 	%r150, [_Z11brute_forcePKdS0_S0_iiPbPdS1_S2__param_4];
	and.b32  	%r47, %r150, 15;
	setp.eq.s32 	%p37, %r47, 0;
	@%p37 bra 	$L__BB0_53;
	ld.param.u32 	%r151, [_Z11brute_forcePKdS0_S0_iiPbPdS1_S2__param_4];
	ld.param.u64 	%rd109, [_Z11brute_forcePKdS0_S0_iiPbPdS1_S2__param_2];
	cvta.to.global.u64 	%rd9, %rd109;
	and.b32  	%r48, %r151, 7;
	setp.lt.u32 	%p38, %r47, 8;
	@%p38 bra 	$L__BB0_47;
	mul.wide.u32 	%rd46, %r171, 8;
	add.s64 	%rd47, %rd9, %rd46;
	ld.global.nc.f64 	%fd95, [%rd47];
	add.s64 	%rd48, %rd4, %rd46;
	ld.global.f64 	%fd96, [%rd48];
	sub.f64 	%fd97, %fd96, %fd95;
	st.global.f64 	[%rd48], %fd97;
	ld.global.nc.f64 	%fd99, [%rd47+8];
	ld.global.f64 	%fd100, [%rd48+8];
	sub.f64 	%fd101, %fd100, %fd99;
	st.global.f64 	[%rd48+8], %fd101;
	ld.global.nc.f64 	%fd103, [%rd47+16];
	ld.global.f64 	%fd104, [%rd48+16];
	sub.f64 	%fd105, %fd104, %fd103;
	st.global.f64 	[%rd48+16], %fd105;
	ld.global.nc.f64 	%fd107, [%rd47+24];
	ld.global.f64 	%fd108, [%rd48+24];
	sub.f64 	%fd109, %fd108, %fd107;
	st.global.f64 	[%rd48+24], %fd109;
	ld.global.nc.f64 	%fd111, [%rd47+32];
	ld.global.f64 	%fd112, [%rd48+32];
	sub.f64 	%fd113, %fd112, %fd111;
	st.global.f64 	[%rd48+32], %fd113;
	ld.global.nc.f64 	%fd115, [%rd47+40];
	ld.global.f64 	%fd116, [%rd48+40];
	sub.f64 	%fd117, %fd116, %fd115;
	st.global.f64 	[%rd48+40], %fd117;
	ld.global.nc.f64 	%fd119, [%rd47+48];
	ld.global.f64 	%fd120, [%rd48+48];
	sub.f64 	%fd121, %fd120, %fd119;
	st.global.f64 	[%rd48+48], %fd121;
	setp.gt.f64 	%p39, %fd97, 0d0000000000000000;
	setp.gt.f64 	%p40, %fd101, 0d0000000000000000;
	setp.gt.f64 	%p41, %fd105, 0d0000000000000000;
	setp.gt.f64 	%p42, %fd109, 0d0000000000000000;
	setp.gt.f64 	%p43, %fd113, 0d0000000000000000;
	setp.gt.f64 	%p44, %fd117, 0d0000000000000000;
	ld.global.nc.f64 	%fd123, [%rd47+56];
	ld.global.f64 	%fd124, [%rd48+56];
	sub.f64 	%fd125, %fd124, %fd123;
	st.global.f64 	[%rd48+56], %fd125;
	max.f64 	%fd126, %fd125, %fd121;
	setp.gt.f64 	%p45, %fd126, 0d0000000000000000;
	selp.b16 	%rs72, 0, %rs144, %p39;
	selp.b16 	%rs73, 0, %rs72, %p40;
	selp.b16 	%rs74, 0, %rs73, %p41;
	selp.b16 	%rs75, 0, %rs74, %p42;
	selp.b16 	%rs76, 0, %rs75, %p43;
	selp.b16 	%rs77, 0, %rs76, %p44;
	selp.b16 	%rs144, 0, %rs77, %p45;
	add.s32 	%r171, %r171, 8;
$L__BB0_47:
	setp.eq.s32 	%p46, %r48, 0;
	@%p46 bra 	$L__BB0_53;
	ld.param.u32 	%r152, [_Z11brute_forcePKdS0_S0_iiPbPdS1_S2__param_4];
	and.b32  	%r51, %r152, 3;
	setp.lt.u32 	%p47, %r48, 4;
	@%p47 bra 	$L__BB0_50;
	mul.wide.u32 	%rd49, %r171, 8;
	add.s64 	%rd50, %rd9, %rd49;
	ld.global.nc.f64 	%fd127, [%rd50];
	add.s64 	%rd51, %rd4, %rd49;
	ld.global.f64 	%fd128, [%rd51];
	sub.f64 	%fd129, %fd128, %fd127;
	st.global.f64 	[%rd51], %fd129;
	ld.global.nc.f64 	%fd131, [%rd50+8];
	ld.global.f64 	%fd132, [%rd51+8];
	sub.f64 	%fd133, %fd132, %fd131;
	st.global.f64 	[%rd51+8], %fd133;
	ld.global.nc.f64 	%fd135, [%rd50+16];
	ld.global.f64 	%fd136, [%rd51+16];
	sub.f64 	%fd137, %fd136, %fd135;
	st.global.f64 	[%rd51+16], %fd137;
	setp.gt.f64 	%p48, %fd129, 0d0000000000000000;
	setp.gt.f64 	%p49, %fd133, 0d0000000000000000;
	ld.global.nc.f64 	%fd139, [%rd50+24];
	ld.global.f64 	%fd140, [%rd51+24];
	sub.f64 	%fd141, %fd140, %fd139;
	st.global.f64 	[%rd51+24], %fd141;
	max.f64 	%fd142, %fd141, %fd137;
	setp.gt.f64 	%p50, %fd142, 0d0000000000000000;
	selp.b16 	%rs79, 0, %rs144, %p48;
	selp.b16 	%rs80, 0, %rs79, %p49;
	selp.b16 	%rs144, 0, %rs80, %p50;
	add.s32 	%r171, %r171, 4;
$L__BB0_50:
	setp.eq.s32 	%p51, %r51, 0;
	@%p51 bra 	$L__BB0_53;
	mov.b32 	%r174, 0;
$L__BB0_52:
	.pragma "nounroll";
	mul.wide.u32 	%rd52, %r171, 8;
	add.s64 	%rd53, %rd9, %rd52;
	ld.global.nc.f64 	%fd143, [%rd53];
	add.s64 	%rd54, %rd4, %rd52;
	ld.global.f64 	%fd144, [%rd54];
	sub.f64 	%fd145, %fd144, %fd143;
	st.global.f64 	[%rd54], %fd145;
	setp.gt.f64 	%p52, %fd145, 0d0000000000000000;
	selp.b16 	%rs144, 0, %rs144, %p52;
	add.s32 	%r171, %r171, 1;
	add.s32 	%r174, %r174, 1;
	setp.ne.s32 	%p53, %r174, %r51;
	@%p53 bra 	$L__BB0_52;
$L__BB0_53:
	ld.param.u64 	%rd110, [_Z11brute_forcePKdS0_S0_iiPbPdS1_S2__param_7];
	setp.lt.s32 	%p65, %r78, 1;
	cvt.s64.s32 	%rd83, %r1;
	cvta.to.global.u64 	%rd84, %rd110;
	add.s64 	%rd85, %rd84, %rd83;
	st.global.u8 	[%rd85], %rs144;
	and.b16  	%rs113, %rs144, 255;
	setp.eq.s16 	%p66, %rs113, 0;
	mov.f64 	%fd315, 0d0000000000000000;
	or.pred  	%p67, %p66, %p65;
	@%p67 bra 	$L__BB0_67;
	add.s32 	%r58, %r78, -1;
	cvt.u16.u32 	%rs16, %r78;
	mov.f64 	%fd315, 0d0000000000000000;
	mov.b32 	%r175, 0;
	mov.b16 	%rs145, 0;
	mov.u16 	%rs146, %rs145;
$L__BB0_55:
	ld.param.u64 	%rd107, [_Z11brute_forcePKdS0_S0_iiPbPdS1_S2__param_0];
	cvta.to.global.u64 	%rd10, %rd107;
	sub.s32 	%r60, %r78, %r175;
	sub.s32 	%r128, %r58, %r175;
	cvt.u64.u32 	%rd86, %r175;
	add.s64 	%rd87, %rd3, %rd86;
	ld.global.s8 	%rs116, [%rd87];
	cvt.rn.f64.s16 	%fd17, %rs116;
	add.s32 	%r129, %r175, -1;
	mul.lo.s32 	%r130, %r129, %r175;
	shr.u32 	%r131, %r130, 31;
	add.s32 	%r132, %r130, %r131;
	shr.s32 	%r133, %r132, 1;
	neg.s32 	%r61, %r133;
	mul.lo.s32 	%r134, %r175, %r58;
	sub.s32 	%r62, %r134, %r133;
	setp.lt.u32 	%p68, %r128, 7;
	mov.u32 	%r179, %r175;
	@%p68 bra 	$L__BB0_58;
	mad.lo.s32 	%r177, %r78, %r175, %r61;
	and.b32  	%r135, %r60, -8;
	neg.s32 	%r176, %r135;
	mov.u32 	%r179, %r175;
$L__BB0_57:
	.pragma "nounroll";
	mul.wide.s32 	%rd88, %r177, 8;
	add.s64 	%rd89, %rd10, %rd88;
	ld.global.nc.f64 	%fd241, [%rd89];
	mul.f64 	%fd242, %fd241, %fd17;
	cvt.u64.u32 	%rd90, %r179;
	add.s64 	%rd91, %rd3, %rd90;
	ld.global.s8 	%rs117, [%rd91];
	cvt.rn.f64.s16 	%fd243, %rs117;
	fma.rn.f64 	%fd244, %fd242, %fd243, %fd315;
	ld.global.nc.f64 	%fd245, [%rd89+8];
	mul.f64 	%fd246, %fd245, %fd17;
	ld.global.s8 	%rs118, [%rd91+1];
	cvt.rn.f64.s16 	%fd247, %rs118;
	fma.rn.f64 	%fd248, %fd246, %fd247, %fd244;
	ld.global.nc.f64 	%fd249, [%rd89+16];
	mul.f64 	%fd250, %fd249, %fd17;
	ld.global.s8 	%rs119, [%rd91+2];
	cvt.rn.f64.s16 	%fd251, %rs119;
	fma.rn.f64 	%fd252, %fd250, %fd251, %fd248;
	ld.global.nc.f64 	%fd253, [%rd89+24];
	mul.f64 	%fd254, %fd253, %fd17;
	ld.global.s8 	%rs120, [%rd91+3];
	cvt.rn.f64.s16 	%fd255, %rs120;
	fma.rn.f64 	%fd256, %fd254, %fd255, %fd252;
	ld.global.nc.f64 	%fd257, [%rd89+32];
	mul.f64 	%fd258, %fd257, %fd17;
	ld.global.s8 	%rs121, [%rd91+4];
	cvt.rn.f64.s16 	%fd259, %rs121;
	fma.rn.f64 	%fd260, %fd258, %fd259, %fd256;
	ld.global.nc.f64 	%fd261, [%rd89+40];
	mul.f64 	%fd262, %fd261, %fd17;
	ld.global.s8 	%rs122, [%rd91+5];
	cvt.rn.f64.s16 	%fd263, %rs122;
	fma.rn.f64 	%fd264, %fd262, %fd263, %fd260;
	ld.global.nc.f64 	%fd265, [%rd89+48];
	mul.f64 	%fd266, %fd265, %fd17;
	ld.global.s8 	%rs123, [%rd91+6];
	cvt.rn.f64.s16 	%fd267, %rs123;
	fma.rn.f64 	%fd268, %fd266, %fd267, %fd264;
	ld.global.nc.f64 	%fd269, [%rd89+56];
	mul.f64 	%fd270, %fd269, %fd17;
	ld.global.s8 	%rs124, [%rd91+7];
	cvt.rn.f64.s16 	%fd271, %rs124;
	fma.rn.f64 	%fd315, %fd270, %fd271, %fd268;
	add.s32 	%r179, %r179, 8;
	add.s32 	%r177, %r177, 8;
	add.s32 	%r176, %r176, 8;
	setp.ne.s32 	%p69, %r176, 0;
	@%p69 bra 	$L__BB0_57;
$L__BB0_58:
	and.b32  	%r136, %r60, 7;
	setp.eq.s32 	%p70, %r136, 0;
	@%p70 bra 	$L__BB0_66;
	sub.s16 	%rs125, %rs16, %rs146;
	cvt.u32.u16 	%r137, %rs125;
	and.b32  	%r72, %r137, 7;
	add.s32 	%r138, %r72, -1;
	setp.lt.u32 	%p71, %r138, 3;
	@%p71 bra 	$L__BB0_61;
	add.s32 	%r139, %r62, %r179;
	mul.wide.s32 	%rd92, %r139, 8;
	add.s64 	%rd93, %rd10, %rd92;
	ld.global.nc.f64 	%fd273, [%rd93];
	mul.f64 	%fd274, %fd273, %fd17;
	cvt.u64.u32 	%rd94, %r179;
	add.s64 	%rd95, %rd3, %rd94;
	ld.global.s8 	%rs126, [%rd95];
	cvt.rn.f64.s16 	%fd275, %rs126;
	fma.rn.f64 	%fd276, %fd274, %fd275, %fd315;
	ld.global.nc.f64 	%fd277, [%rd93+8];
	mul.f64 	%fd278, %fd277, %fd17;
	ld.global.s8 	%rs127, [%rd95+1];
	cvt.rn.f64.s16 	%fd279, %rs127;
	fma.rn.f64 	%fd280, %fd278, %fd279, %fd276;
	ld.global.nc.f64 	%fd281, [%rd93+16];
	mul.f64 	%fd282, %fd281, %fd17;
	ld.global.s8 	%rs128, [%rd95+2];
	cvt.rn.f64.s16 	%fd283, %rs128;
	fma.rn.f64 	%fd284, %fd282, %fd283, %fd280;
	ld.global.nc.f64 	%fd285, [%rd93+24];
	mul.f64 	%fd286, %fd285, %fd17;
	ld.global.s8 	%rs129, [%rd95+3];
	cvt.rn.f64.s16 	%fd287, %rs129;
	fma.rn.f64 	%fd315, %fd286, %fd287, %fd284;
	add.s32 	%r179, %r179, 4;
$L__BB0_61:
	and.b32  	%r140, %r72, 3;
	setp.eq.s32 	%p72, %r140, 0;
	@%p72 bra 	$L__BB0_66;
	sub.s16 	%rs20, %rs16, %rs145;
	and.b16  	%rs130, %rs20, 3;
	setp.eq.s16 	%p73, %rs130, 1;
	@%p73 bra 	$L__BB0_64;
	add.s32 	%r141, %r62, %r179;
	mul.wide.s32 	%rd96, %r141, 8;
	add.s64 	%rd97, %rd10, %rd96;
	ld.global.nc.f64 	%fd289, [%rd97];
	mul.f64 	%fd290, %fd289, %fd17;
	cvt.u64.u32 	%rd98, %r179;
	add.s64 	%rd99, %rd3, %rd98;
	ld.global.s8 	%rs131, [%rd99];
	cvt.rn.f64.s16 	%fd291, %rs131;
	fma.rn.f64 	%fd292, %fd290, %fd291, %fd315;
	ld.global.nc.f64 	%fd293, [%rd97+8];
	mul.f64 	%fd294, %fd293, %fd17;
	ld.global.s8 	%rs132, [%rd99+1];
	cvt.rn.f64.s16 	%fd295, %rs132;
	fma.rn.f64 	%fd315, %fd294, %fd295, %fd292;
	add.s32 	%r179, %r179, 2;
$L__BB0_64:
	and.b16  	%rs133, %rs20, 1;
	setp.eq.b16 	%p74, %rs133, 1;
	not.pred 	%p75, %p74;
	@%p75 bra 	$L__BB0_66;
	add.s32 	%r142, %r62, %r179;
	mul.wide.s32 	%rd100, %r142, 8;
	add.s64 	%rd101, %rd10, %rd100;
	ld.global.nc.f64 	%fd296, [%rd101];
	mul.f64 	%fd297, %fd296, %fd17;
	cvt.u64.u32 	%rd102, %r179;
	add.s64 	%rd103, %rd3, %rd102;
	ld.global.s8 	%rs134, [%rd103];
	cvt.rn.f64.s16 	%fd298, %rs134;
	fma.rn.f64 	%fd315, %fd297, %fd298, %fd315;
$L__BB0_66:
	add.s32 	%r175, %r175, 1;
	setp.ne.s32 	%p76, %r175, %r78;
	add.s16 	%rs146, %rs146, 1;
	add.s16 	%rs145, %rs145, 1;
	@%p76 bra 	$L__BB0_55;
$L__BB0_67:
	ld.param.u64 	%rd111, [_Z11brute_forcePKdS0_S0_iiPbPdS1_S2__param_8];
	cvta.to.global.u64 	%rd104, %rd111;
	mul.wide.s32 	%rd105, %r1, 8;
	add.s64 	%rd106, %rd104, %rd105;
	st.global.f64 	[%rd106], %fd315;
	ret;

}
	// .globl	_Z22reduce_argmin_feasiblePdPbS_Pi
.visible .entry _Z22reduce_argmin_feasiblePdPbS_Pi(
	.param .u64 .ptr .align 1 _Z22reduce_argmin_feasiblePdPbS_Pi_param_0,
	.param .u64 .ptr .align 1 _Z22reduce_argmin_feasiblePdPbS_Pi_param_1,
	.param .u64 .ptr .align 1 _Z22reduce_argmin_feasiblePdPbS_Pi_param_2,
	.param .u64 .ptr .align 1 _Z22reduce_argmin_feasiblePdPbS_Pi_param_3
)
{
	.reg .pred 	%p<10>;
	.reg .b16 	%rs<8>;
	.reg .b32 	%r<31>;
	.reg .b64 	%rd<16>;
	.reg .b64 	%fd<7>;
	// demoted variable
	.shared .align 8 .b8 _ZZ22reduce_argmin_feasiblePdPbS_PiE7s_input[8192];
	// demoted variable
	.shared .align 1 .b8 _ZZ22reduce_argmin_feasiblePdPbS_PiE10s_feasible[1024];
	// demoted variable
	.shared .align 4 .b8 _ZZ22reduce_argmin_feasiblePdPbS_PiE3s_x[4096];
	ld.param.u64 	%rd3, [_Z22reduce_argmin_feasiblePdPbS_Pi_param_0];
	ld.param.u64 	%rd4, [_Z22reduce_argmin_feasiblePdPbS_Pi_param_1];
	ld.param.u64 	%rd5, [_Z22reduce_argmin_feasiblePdPbS_Pi_param_2];
	ld.param.u64 	%rd2, [_Z22reduce_argmin_feasiblePdPbS_Pi_param_3];
	cvta.to.global.u64 	%rd1, %rd5;
	cvta.to.global.u64 	%rd6, %rd4;
	cvta.to.global.u64 	%rd7, %rd3;
	mov.u32 	%r1, %tid.x;
	mov.u32 	%r2, %ntid.x;
	mov.u32 	%r10, %ctaid.x;
	mul.lo.s32 	%r11, %r2, %r10;
	cvt.u64.u32 	%rd8, %r11;
	cvt.u64.u32 	%rd9, %r1;
	add.s64 	%rd10, %rd8, %rd9;
	shl.b64 	%rd11, %rd10, 3;
	add.s64 	%rd12, %rd7, %rd11;
	ld.global.nc.f64 	%fd2, [%rd12];
	shl.b32 	%r12, %r1, 3;
	mov.u32 	%r13, _ZZ22reduce_argmin_feasiblePdPbS_PiE7s_input;
	add.s32 	%r3, %r13, %r12;
	st.shared.f64 	[%r3], %fd2;
	add.s64 	%rd13, %rd6, %rd10;
	ld.global.nc.u8 	%rs4, [%rd13];
	cvt.u16.u8 	%rs5, %rs4;
	mov.u32 	%r14, _ZZ22reduce_argmin_feasiblePdPbS_PiE10s_feasible;
	add.s32 	%r4, %r14, %r1;
	st.shared.u8 	[%r4], %rs5;
	add.s32 	%r15, %r11, %r1;
	shl.b32 	%r16, %r1, 2;
	mov.u32 	%r17, _ZZ22reduce_argmin_feasiblePdPbS_PiE3s_x;
	add.s32 	%r5, %r17, %r16;
	st.shared.u32 	[%r5], %r15;
	neg.s32 	%r18, %r11;
	setp.ne.s32 	%p1, %r1, %r18;
	@%p1 bra 	$L__BB1_2;
	mov.b64 	%rd14, 9218868437227405311;
	st.global.u64 	[%rd1], %rd14;
$L__BB1_2:
	shr.u32 	%r30, %r2, 1;
	setp.ge.u32 	%p2, %r1, %r30;
	@%p2 bra 	$L__BB1_9;
$L__BB1_3:
	bar.sync 	0;
	ld.shared.u8 	%rs6, [%r4];
	setp.ne.s16 	%p3, %rs6, 0;
	@%p3 bra 	$L__BB1_5;
	add.s32 	%r22, %r4, %r30;
	ld.shared.u8 	%rs7, [%r22];
	bra.uni 	$L__BB1_7;
$L__BB1_5:
	add.s32 	%r19, %r4, %r30;
	ld.shared.u8 	%rs7, [%r19];
	setp.eq.s16 	%p4, %rs7, 0;
	@%p4 bra 	$L__BB1_8;
	ld.shared.f64 	%fd3, [%r3];
	shl.b32 	%r20, %r30, 3;
	add.s32 	%r21, %r3, %r20;
	ld.shared.f64 	%fd4, [%r21];
	setp.leu.f64 	%p5, %fd3, %fd4;
	@%p5 bra 	$L__BB1_8;
$L__BB1_7:
	shl.b32 	%r23, %r30, 3;
	add.s32 	%r24, %r3, %r23;
	ld.shared.f64 	%fd5, [%r24];
	st.shared.f64 	[%r3], %fd5;
	shl.b32 	%r25, %r30, 2;
	add.s32 	%r26, %r5, %r25;
	ld.shared.u32 	%r27, [%r26];
	st.shared.u32 	[%r5], %r27;
	st.shared.u8 	[%r4], %rs7;
$L__BB1_8:
	shr.u32 	%r30, %r30, 1;
	setp.lt.u32 	%p6, %r1, %r30;
	@%p6 bra 	$L__BB1_3;
$L__BB1_9:
	setp.ne.s32 	%p7, %r1, 0;
	@%p7 bra 	$L__BB1_15;
	ld.shared.f64 	%fd1, [_ZZ22reduce_argmin_feasiblePdPbS_PiE7s_input];
	ld.shared.u32 	%r9, [_ZZ22reduce_argmin_feasiblePdPbS_PiE3s_x];
$L__BB1_11:
	atom.relaxed.global.cas.b32 	%r28, [sem], 0, 1;
	setp.ne.s32 	%p8, %r28, 0;
	@%p8 bra 	$L__BB1_11;
	bar.sync 	0;
	ld.global.f64 	%fd6, [%rd1];
	setp.leu.f64 	%p9, %fd6, %fd1;
	@%p9 bra 	$L__BB1_14;
	st.global.f64 	[%rd1], %fd1;
	cvta.to.global.u64 	%rd15, %rd2;
	st.global.u32 	[%rd15], %r9;
$L__BB1_14:
	membar.gl;
	bar.sync 	0;
	mov.b32 	%r29, 0;
	st.volatile.global.u32 	[sem], %r29;
	membar.gl;
	bar.sync 	0;
$L__BB1_15:
	ret;

}
	// .globl	_Z19reduce_max_feasiblePdPbS_
.visible .entry _Z19reduce_max_feasiblePdPbS_(
	.param .u64 .ptr .align 1 _Z19reduce_max_feasiblePdPbS__param_0,
	.param .u64 .ptr .align 1 _Z19reduce_max_feasiblePdPbS__param_1,
	.param .u64 .ptr .align 1 _Z19reduce_max_feasiblePdPbS__param_2
)
{
	.local .align 8 .b8 	__local_depot2[8];
	.reg .b64 	%SP;
	.reg .b64 	%SPL;
	.reg .pred 	%p<10>;
	.reg .b16 	%rs<8>;
	.reg .b32 	%r<23>;
	.reg .b64 	%rd<21>;
	.reg .b64 	%fd<11>;
	// demoted variable
	.shared .align 8 .b8 _ZZ19reduce_max_feasiblePdPbS_E7s_input[8192];
	// demoted variable
	.shared .align 1 .b8 _ZZ19reduce_max_feasiblePdPbS_E10s_feasible[1024];
	mov.u64 	%SPL, __local_depot2;
	cvta.local.u64 	%SP, %SPL;
	ld.param.u64 	%rd3, [_Z19reduce_max_feasiblePdPbS__param_0];
	ld.param.u64 	%rd4, [_Z19reduce_max_feasiblePdPbS__param_1];
	ld.param.u64 	%rd5, [_Z19reduce_max_feasiblePdPbS__param_2];
	cvta.to.global.u64 	%rd1, %rd5;
	cvta.to.global.u64 	%rd6, %rd4;
	cvta.to.global.u64 	%rd7, %rd3;
	mov.u32 	%r1, %tid.x;
	mov.u32 	%r2, %ntid.x;
	mov.u32 	%r8, %ctaid.x;
	mul.lo.s32 	%r9, %r2, %r8;
	cvt.u64.u32 	%rd8, %r9;
	cvt.u64.u32 	%rd9, %r1;
	add.s64 	%rd10, %rd8, %rd9;
	shl.b64 	%rd11, %rd10, 3;
	add.s64 	%rd12, %rd7, %rd11;
	ld.global.nc.f64 	%fd5, [%rd12];
	shl.b32 	%r10, %r1, 3;
	mov.u32 	%r11, _ZZ19reduce_max_feasiblePdPbS_E7s_input;
	add.s32 	%r3, %r11, %r10;
	st.shared.f64 	[%r3], %fd5;
	add.s64 	%rd13, %rd6, %rd10;
	ld.global.nc.u8 	%rs4, [%rd13];
	cvt.u16.u8 	%rs5, %rs4;
	mov.u32 	%r12, _ZZ19reduce_max_feasiblePdPbS_E10s_feasible;
	add.s32 	%r4, %r12, %r1;
	st.shared.u8 	[%r4], %rs5;
	neg.s32 	%r13, %r9;
	setp.ne.s32 	%p1, %r1, %r13;
	@%p1 bra 	$L__BB2_2;
	mov.b64 	%rd14, 0;
	st.global.u64 	[%rd1], %rd14;
$L__BB2_2:
	shr.u32 	%r22, %r2, 1;
	setp.ge.u32 	%p2, %r1, %r22;
	@%p2 bra 	$L__BB2_9;
$L__BB2_3:
	bar.sync 	0;
	ld.shared.u8 	%rs6, [%r4];
	setp.ne.s16 	%p3, %rs6, 0;
	@%p3 bra 	$L__BB2_5;
	add.s32 	%r17, %r4, %r22;
	ld.shared.u8 	%rs7, [%r17];
	bra.uni 	$L__BB2_7;
$L__BB2_5:
	add.s32 	%r14, %r4, %r22;
	ld.shared.u8 	%rs7, [%r14];
	setp.eq.s16 	%p4, %rs7, 0;
	@%p4 bra 	$L__BB2_8;
	ld.shared.f64 	%fd6, [%r3];
	shl.b32 	%r15, %r22, 3;
	add.s32 	%r16, %r3, %r15;
	ld.shared.f64 	%fd7, [%r16];
	setp.geu.f64 	%p5, %fd6, %fd7;
	@%p5 bra 	$L__BB2_8;
$L__BB2_7:
	shl.b32 	%r18, %r22, 3;
	add.s32 	%r19, %r3, %r18;
	ld.shared.f64 	%fd8, [%r19];
	st.shared.f64 	[%r3], %fd8;
	st.shared.u8 	[%r4], %rs7;
$L__BB2_8:
	shr.u32 	%r22, %r22, 1;
	setp.lt.u32 	%p6, %r1, %r22;
	@%p6 bra 	$L__BB2_3;
$L__BB2_9:
	setp.ne.s32 	%p7, %r1, 0;
	@%p7 bra 	$L__BB2_13;
	ld.shared.f64 	%fd9, [_ZZ19reduce_max_feasiblePdPbS_E7s_input];
	add.u64 	%rd15, %SP, 0;
	add.u64 	%rd16, %SPL, 0;
	st.local.f64 	[%rd16], %fd9;
	mov.u64 	%rd17, $str;
	cvta.global.u64 	%rd18, %rd17;
	{ // callseq 0, 0
	.param .b64 param0;
	st.param.b64 	[param0], %rd18;
	.param .b64 param1;
	st.param.b64 	[param1], %rd15;
	.param .b32 retval0;
	call.uni (retval0), 
	vprintf, 
	(
	param0, 
	param1
	);
	ld.param.b32 	%r20, [retval0];
	} // callseq 0
	ld.shared.f64 	%fd1, [_ZZ19reduce_max_feasiblePdPbS_E7s_input];
	ld.global.f64 	%fd10, [%rd1];
	setp.geu.f64 	%p8, %fd10, %fd1;
	@%p8 bra 	$L__BB2_13;
	mov.b64 	%rd2, %fd1;
$L__BB2_12:
	mov.b64 	%rd19, %fd10;
	atom.relaxed.global.cas.b64 	%rd20, [%rd1], %rd19, %rd2;
	ld.global.f64 	%fd10, [%rd1];
	setp.lt.f64 	%p9, %fd10, %fd1;
	@%p9 bra 	$L__BB2_12;
$L__BB2_13:
	ret;

}


// ===== COMPILED SASS (sm_100) =====

	.target	sm_100

	.elftype	@"ET_EXEC"


//--------------------- .note.nv.tkinfo           --------------------------
	.section	.note.nv.tkinfo,"",@"SHT_NOTE"
	.sectionflags	@"SHF_NOTE_NV_TKINFO"
	.tkinfo
        /*0018*/ 	.word	0x00000002
        /*0030*/ 	.string	""
        /*0030*/ 	.string	"ptxas"
        /*0030*/ 	.string	"Cuda compilation tools, release 13.0, V13.0.88"
        /*0030*/ 	.string	"Build cuda_13.0.r13.0/compiler.36424714_0"
        /*0030*/ 	.string	"-arch sm_100 -m 64 "



//--------------------- .note.nv.cuinfo           --------------------------
	.section	.note.nv.cuinfo,"",@"SHT_NOTE"
	.sectionflags	@"SHF_NOTE_NV_CUINFO"
        /*0018*/ 	.short	0x0002
        /*001a*/ 	.short	0x0064
        /*001c*/ 	.short	0x0082
	.zero		2


//--------------------- .nv.info                  --------------------------
	.section	.nv.info,"",@"SHT_CUDA_INFO"
	.align	4


	//----- nvinfo : EIATTR_REGCOUNT
	.align		4
        /*0000*/ 	.byte	0x04, 0x2f
        /*0002*/ 	.short	(.L_3 - .L_2)
	.align		4
.L_2:
        /*0004*/ 	.word	index@(_Z11brute_forcePKdS0_S0_iiPbPdS1_S2_)
        /*0008*/ 	.word	0x00000020


	//----- nvinfo : EIATTR_FRAME_SIZE
	.align		4
.L_3:
        /*000c*/ 	.byte	0x04, 0x11
        /*000e*/ 	.short	(.L_5 - .L_4)
	.align		4
.L_4:
        /*0010*/ 	.word	index@(_Z11brute_forcePKdS0_S0_iiPbPdS1_S2_)
        /*0014*/ 	.word	0x00000000


	//----- nvinfo : EIATTR_REGCOUNT
	.align		4
.L_5:
        /*0018*/ 	.byte	0x04, 0x2f
        /*001a*/ 	.short	(.L_7 - .L_6)
	.align		4
.L_6:
        /*001c*/ 	.word	index@(_Z22reduce_argmin_feasiblePdPbS_Pi)
        /*0020*/ 	.word	0x00000010


	//----- nvinfo : EIATTR_FRAME_SIZE
	.align		4
.L_7:
        /*0024*/ 	.byte	0x04, 0x11
        /*0026*/ 	.short	(.L_9 - .L_8)
	.align		4
.L_8:
        /*0028*/ 	.word	index@(_Z22reduce_argmin_feasiblePdPbS_Pi)
        /*002c*/ 	.word	0x00000000


	//----- nvinfo : EIATTR_REGCOUNT
	.align		4
.L_9:
        /*0030*/ 	.byte	0x04, 0x2f
        /*0032*/ 	.short	(.L_11 - .L_10)
	.align		4
.L_10:
        /*0034*/ 	.word	index@(_Z19reduce_max_feasiblePdPbS_)
        /*0038*/ 	.word	0x00000018


	//----- nvinfo : EIATTR_FRAME_SIZE
	.align		4
.L_11:
        /*003c*/ 	.byte	0x04, 0x11
        /*003e*/ 	.short	(.L_13 - .L_12)
	.align		4
.L_12:
        /*0040*/ 	.word	index@(_Z19reduce_max_feasiblePdPbS_)
        /*0044*/ 	.word	0x00000008


	//----- nvinfo : EIATTR_MIN_STACK_SIZE
	.align		4
.L_13:
        /*0048*/ 	.byte	0x04, 0x12
        /*004a*/ 	.short	(.L_15 - .L_14)
	.align		4
.L_14:
        /*004c*/ 	.word	index@(_Z19reduce_max_feasiblePdPbS_)
        /*0050*/ 	.word	0x00000008


	//----- nvinfo : EIATTR_MIN_STACK_SIZE
	.align		4
.L_15:
        /*0054*/ 	.byte	0x04, 0x12
        /*0056*/ 	.short	(.L_17 - .L_16)
	.align		4
.L_16:
        /*0058*/ 	.word	index@(_Z22reduce_argmin_feasiblePdPbS_Pi)
        /*005c*/ 	.word	0x00000000


	//----- nvinfo : EIATTR_MIN_STACK_SIZE
	.align		4
.L_17:
        /*0060*/ 	.byte	0x04, 0x12
        /*0062*/ 	.short	(.L_19 - .L_18)
	.align		4
.L_18:
        /*0064*/ 	.word	index@(_Z11brute_forcePKdS0_S0_iiPbPdS1_S2_)
        /*0068*/ 	.word	0x00000000
.L_19:


//--------------------- .nv.compat                --------------------------
	.section	.nv.compat,"",@"SHT_CUDA_COMPAT_INFO"
	.align	4
        /*0000*/ 	.byte	0x02, 0x09, 0x00, 0x00, 0x02, 0x02, 0x01, 0x00, 0x02, 0x05, 0x05, 0x00, 0x03, 0x07, 0x01, 0x01
        /*0010*/ 	.byte	0x02, 0x03, 0x00, 0x00, 0x02, 0x06, 0x01, 0x00, 0x04, 0x0b, 0x08, 0x00, 0x01, 0x00, 0x00, 0x00
        /*0020*/ 	.byte	0x00, 0x00, 0x00, 0x00


//--------------------- .nv.info._Z19reduce_max_feasiblePdPbS_ --------------------------
	.section	.nv.info._Z19reduce_max_feasiblePdPbS_,"",@"SHT_CUDA_INFO"
	.sectionflags	@""
	.align	4


	//----- nvinfo : EIATTR_CUDA_API_VERSION
	.align		4
        /*0000*/ 	.byte	0x04, 0x37
        /*0002*/ 	.short	(.L_21 - .L_20)
.L_20:
        /*0004*/ 	.word	0x00000082


	//----- nvinfo : EIATTR_KPARAM_INFO
	.align		4
.L_21:
        /*0008*/ 	.byte	0x04, 0x17
        /*000a*/ 	.short	(.L_23 - .L_22)
.L_22:
        /*000c*/ 	.word	0x00000000
        /*0010*/ 	.short	0x0002
        /*0012*/ 	.short	0x0010
        /*0014*/ 	.byte	0x00, 0xf5, 0x21, 0x00


	//----- nvinfo : EIATTR_KPARAM_INFO
	.align		4
.L_23:
        /*0018*/ 	.byte	0x04, 0x17
        /*001a*/ 	.short	(.L_25 - .L_24)
.L_24:
        /*001c*/ 	.word	0x00000000
        /*0020*/ 	.short	0x0001
        /*0022*/ 	.short	0x0008
        /*0024*/ 	.byte	0x00, 0xf5, 0x21, 0x00


	//----- nvinfo : EIATTR_KPARAM_INFO
	.align		4
.L_25:
        /*0028*/ 	.byte	0x04, 0x17
        /*002a*/ 	.short	(.L_27 - .L_26)
.L_26:
        /*002c*/ 	.word	0x00000000
        /*0030*/ 	.short	0x0000
        /*0032*/ 	.short	0x0000
        /*0034*/ 	.byte	0x00, 0xf5, 0x21, 0x00


	//----- nvinfo : EIATTR_SPARSE_MMA_MASK
	.align		4
.L_27:
        /*0038*/ 	.byte	0x03, 0x50
        /*003a*/ 	.short	0x0000


	//----- nvinfo : EIATTR_MAXREG_COUNT
	.align		4
        /*003c*/ 	.byte	0x03, 0x1b
        /*003e*/ 	.short	0x00ff


	//----- nvinfo : EIATTR_NUM_BARRIERS
	.align		4
        /*0040*/ 	.byte	0x02, 0x4c
        /*0042*/ 	.byte	0x01
	.zero		1


	//----- nvinfo : EIATTR_EXTERNS
	.align		4
        /*0044*/ 	.byte	0x04, 0x0f
        /*0046*/ 	.short	(.L_29 - .L_28)


	//   ....[0]....
	.align		4
.L_28:
        /*0048*/ 	.word	index@(vprintf)


	//----- nvinfo : EIATTR_MERCURY_ISA_VERSION
	.align		4
.L_29:
        /*004c*/ 	.byte	0x03, 0x5f
        /*004e*/ 	.short	0x0101


	//----- nvinfo : EIATTR_VRC_CTA_INIT_COUNT
	.align		4
        /*0050*/ 	.byte	0x02, 0x4a
	.zero		1
	.zero		1


	//----- nvinfo : EIATTR_SYSCALL_OFFSETS
	.align		4
        /*0054*/ 	.byte	0x04, 0x46
        /*0056*/ 	.short	(.L_31 - .L_30)


	//   ....[0]....
.L_30:
        /*0058*/ 	.word	0x00000530


	//----- nvinfo : EIATTR_EXIT_INSTR_OFFSETS
	.align		4
.L_31:
        /*005c*/ 	.byte	0x04, 0x1c
        /*005e*/ 	.short	(.L_33 - .L_32)


	//   ....[0]....
.L_32:
        /*0060*/ 	.word	0x00000470


	//   ....[1]....
        /*0064*/ 	.word	0x000005b0


	//   ....[2]....
        /*0068*/ 	.word	0x00000620


	//----- nvinfo : EIATTR_CRS_STACK_SIZE
	.align		4
.L_33:
        /*006c*/ 	.byte	0x04, 0x1e
        /*006e*/ 	.short	(.L_35 - .L_34)
.L_34:
        /*0070*/ 	.word	0x00000000


	//----- nvinfo : EIATTR_CBANK_PARAM_SIZE
	.align		4
.L_35:
        /*0074*/ 	.byte	0x03, 0x19
        /*0076*/ 	.short	0x0018


	//----- nvinfo : EIATTR_PARAM_CBANK
	.align		4
        /*0078*/ 	.byte	0x04, 0x0a
        /*007a*/ 	.short	(.L_37 - .L_36)
	.align		4
.L_36:
        /*007c*/ 	.word	index@(.nv.constant0._Z19reduce_max_feasiblePdPbS_)
        /*0080*/ 	.short	0x0380
        /*0082*/ 	.short	0x0018


	//----- nvinfo : EIATTR_SW_WAR
	.align		4
.L_37:
        /*0084*/ 	.byte	0x04, 0x36
        /*0086*/ 	.short	(.L_39 - .L_38)
.L_38:
        /*0088*/ 	.word	0x00000008
.L_39:


//--------------------- .nv.info._Z22reduce_argmin_feasiblePdPbS_Pi --------------------------
	.section	.nv.info._Z22reduce_argmin_feasiblePdPbS_Pi,"",@"SHT_CUDA_INFO"
	.sectionflags	@""
	.align	4


	//----- nvinfo : EIATTR_CUDA_API_VERSION
	.align		4
        /*0000*/ 	.byte	0x04, 0x37
        /*0002*/ 	.short	(.L_41 - .L_40)
.L_40:
        /*0004*/ 	.word	0x00000082


	//----- nvinfo : EIATTR_KPARAM_INFO
	.align		4
.L_41:
        /*0008*/ 	.byte	0x04, 0x17
        /*000a*/ 	.short	(.L_43 - .L_42)
.L_42:
        /*000c*/ 	.word	0x00000000
        /*0010*/ 	.short	0x0003
        /*0012*/ 	.short	0x0018
        /*0014*/ 	.byte	0x00, 0xf5, 0x21, 0x00


	//----- nvinfo : EIATTR_KPARAM_INFO
	.align		4
.L_43:
        /*0018*/ 	.byte	0x04, 0x17
        /*001a*/ 	.short	(.L_45 - .L_44)
.L_44:
        /*001c*/ 	.word	0x00000000
        /*0020*/ 	.short	0x0002
        /*0022*/ 	.short	0x0010
        /*0024*/ 	.byte	0x00, 0xf5, 0x21, 0x00


	//----- nvinfo : EIATTR_KPARAM_INFO
	.align		4
.L_45:
        /*0028*/ 	.byte	0x04, 0x17
        /*002a*/ 	.short	(.L_47 - .L_46)
.L_46:
        /*002c*/ 	.word	0x00000000
        /*0030*/ 	.short	0x0001
        /*0032*/ 	.short	0x0008
        /*0034*/ 	.byte	0x00, 0xf5, 0x21, 0x00


	//----- nvinfo : EIATTR_KPARAM_INFO
	.align		4
.L_47:
        /*0038*/ 	.byte	0x04, 0x17
        /*003a*/ 	.short	(.L_49 - .L_48)
.L_48:
        /*003c*/ 	.word	0x00000000
        /*0040*/ 	.short	0x0000
        /*0042*/ 	.short	0x0000
        /*0044*/ 	.byte	0x00, 0xf5, 0x21, 0x00


	//----- nvinfo : EIATTR_SPARSE_MMA_MASK
	.align		4
.L_49:
        /*0048*/ 	.byte	0x03, 0x50
        /*004a*/ 	.short	0x0000


	//----- nvinfo : EIATTR_MAXREG_COUNT
	.align		4
        /*004c*/ 	.byte	0x03, 0x1b
        /*004e*/ 	.short	0x00ff


	//----- nvinfo : EIATTR_NUM_BARRIERS
	.align		4
        /*0050*/ 	.byte	0x02, 0x4c
        /*0052*/ 	.byte	0x01
	.zero		1


	//----- nvinfo : EIATTR_MERCURY_ISA_VERSION
	.align		4
        /*0054*/ 	.byte	0x03, 0x5f
        /*0056*/ 	.short	0x0101


	//----- nvinfo : EIATTR_VRC_CTA_INIT_COUNT
	.align		4
        /*0058*/ 	.byte	0x02, 0x4a
	.zero		1
	.zero		1


	//----- nvinfo : EIATTR_EXIT_INSTR_OFFSETS
	.align		4
        /*005c*/ 	.byte	0x04, 0x1c
        /*005e*/ 	.short	(.L_51 - .L_50)


	//   ....[0]....
.L_50:
        /*0060*/ 	.word	0x000004c0


	//   ....[1]....
        /*0064*/ 	.word	0x000006c0


	//----- nvinfo : EIATTR_CRS_STACK_SIZE
	.align		4
.L_51:
        /*0068*/ 	.byte	0x04, 0x1e
        /*006a*/ 	.short	(.L_53 - .L_52)
.L_52:
        /*006c*/ 	.word	0x00000000


	//----- nvinfo : EIATTR_CBANK_PARAM_SIZE
	.align		4
.L_53:
        /*0070*/ 	.byte	0x03, 0x19
        /*0072*/ 	.short	0x0020


	//----- nvinfo : EIATTR_PARAM_CBANK
	.align		4
        /*0074*/ 	.byte	0x04, 0x0a
        /*0076*/ 	.short	(.L_55 - .L_54)
	.align		4
.L_54:
        /*0078*/ 	.word	index@(.nv.constant0._Z22reduce_argmin_feasiblePdPbS_Pi)
        /*007c*/ 	.short	0x0380
        /*007e*/ 	.short	0x0020


	//----- nvinfo : EIATTR_SW_WAR
	.align		4
.L_55:
        /*0080*/ 	.byte	0x04, 0x36
        /*0082*/ 	.short	(.L_57 - .L_56)
.L_56:
        /*0084*/ 	.word	0x00000008
.L_57:


//--------------------- .nv.info._Z11brute_forcePKdS0_S0_iiPbPdS1_S2_ --------------------------
	.section	.nv.info._Z11brute_forcePKdS0_S0_iiPbPdS1_S2_,"",@"SHT_CUDA_INFO"
	.sectionflags	@""
	.align	4


	//----- nvinfo : EIATTR_CUDA_API_VERSION
	.align		4
        /*0000*/ 	.byte	0x04, 0x37
        /*0002*/ 	.short	(.L_59 - .L_58)
.L_58:
        /*0004*/ 	.word	0x00000082


	//----- nvinfo : EIATTR_KPARAM_INFO
	.align		4
.L_59:
        /*0008*/ 	.byte	0x04, 0x17
        /*000a*/ 	.short	(.L_61 - .L_60)
.L_60:
        /*000c*/ 	.word	0x00000000
        /*0010*/ 	.short	0x0008
        /*0012*/ 	.short	0x0038
        /*0014*/ 	.byte	0x00, 0xf5, 0x21, 0x00


	//----- nvinfo : EIATTR_KPARAM_INFO
	.align		4
.L_61:
        /*0018*/ 	.byte	0x04, 0x17
        /*001a*/ 	.short	(.L_63 - .L_62)
.L_62:
        /*001c*/ 	.word	0x00000000
        /*0020*/ 	.short	0x0007
        /*0022*/ 	.short	0x0030
        /*0024*/ 	.byte	0x00, 0xf5, 0x21, 0x00


	//----- nvinfo : EIATTR_KPARAM_INFO
	.align		4
.L_63:
        /*0028*/ 	.byte	0x04, 0x17
        /*002a*/ 	.short	(.L_65 - .L_64)
.L_64:
        /*002c*/ 	.word	0x00000000
        /*0030*/ 	.short	0x0006
        /*0032*/ 	.short	0x0028
        /*0034*/ 	.byte	0x00, 0xf5, 0x21, 0x00


	//----- nvinfo : EIATTR_KPARAM_INFO
	.align		4
.L_65:
        /*0038*/ 	.byte	0x04, 0x17
        /*003a*/ 	.short	(.L_67 - .L_66)
.L_66:
        /*003c*/ 	.word	0x00000000
        /*0040*/ 	.short	0x0005
        /*0042*/ 	.short	0x0020
        /*0044*/ 	.byte	0x00, 0xf5, 0x21, 0x00


	//----- nvinfo : EIATTR_KPARAM_INFO
	.align		4
.L_67:
        /*0048*/ 	.byte	0x04, 0x17
        /*004a*/ 	.short	(.L_69 - .L_68)
.L_68:
        /*004c*/ 	.word	0x00000000
        /*0050*/ 	.short	0x0004
        /*0052*/ 	.short	0x001c
        /*0054*/ 	.byte	0x00, 0xf0, 0x11, 0x00


	//----- nvinfo : EIATTR_KPARAM_INFO
	.align		4
.L_69:
        /*0058*/ 	.byte	0x04, 0x17
        /*005a*/ 	.short	(.L_71 - .L_70)
.L_70:
        /*005c*/ 	.word	0x00000000
        /*0060*/ 	.short	0x0003
        /*0062*/ 	.short	0x0018
        /*0064*/ 	.byte	0x00, 0xf0, 0x11, 0x00


	//----- nvinfo : EIATTR_KPARAM_INFO
	.align		4
.L_71:
        /*0068*/ 	.byte	0x04, 0x17
        /*006a*/ 	.short	(.L_73 - .L_72)
.L_72:
        /*006c*/ 	.word	0x00000000
        /*0070*/ 	.short	0x0002
        /*0072*/ 	.short	0x0010
        /*0074*/ 	.byte	0x00, 0xf5, 0x21, 0x00


	//----- nvinfo : EIATTR_KPARAM_INFO
	.align		4
.L_73:
        /*0078*/ 	.byte	0x04, 0x17
        /*007a*/ 	.short	(.L_75 - .L_74)
.L_74:
        /*007c*/ 	.word	0x00000000
        /*0080*/ 	.short	0x0001
        /*0082*/ 	.short	0x0008
        /*0084*/ 	.byte	0x00, 0xf5, 0x21, 0x00


	//----- nvinfo : EIATTR_KPARAM_INFO
	.align		4
.L_75:
        /*0088*/ 	.byte	0x04, 0x17
        /*008a*/ 	.short	(.L_77 - .L_76)
.L_76:
        /*008c*/ 	.word	0x00000000
        /*0090*/ 	.short	0x0000
        /*0092*/ 	.short	0x0000
        /*0094*/ 	.byte	0x00, 0xf5, 0x21, 0x00


	//----- nvinfo : EIATTR_SPARSE_MMA_MASK
	.align		4
.L_77:
        /*0098*/ 	.byte	0x03, 0x50
        /*009a*/ 	.short	0x0000


	//----- nvinfo : EIATTR_MAXREG_COUNT
	.align		4
        /*009c*/ 	.byte	0x03, 0x1b
        /*009e*/ 	.short	0x00ff


	//----- nvinfo : EIATTR_MERCURY_ISA_VERSION
	.align		4
        /*00a0*/ 	.byte	0x03, 0x5f
        /*00a2*/ 	.short	0x0101


	//----- nvinfo : EIATTR_VRC_CTA_INIT_COUNT
	.align		4
        /*00a4*/ 	.byte	0x02, 0x4a
	.zero		1
	.zero		1


	//----- nvinfo : EIATTR_EXIT_INSTR_OFFSETS
	.align		4
        /*00a8*/ 	.byte	0x04, 0x1c
        /*00aa*/ 	.short	(.L_79 - .L_78)


	//   ....[0]....
.L_78:
        /*00ac*/ 	.word	0x00003040


	//----- nvinfo : EIATTR_CRS_STACK_SIZE
	.align		4
.L_79:
        /*00b0*/ 	.byte	0x04, 0x1e
        /*00b2*/ 	.short	(.L_81 - .L_80)
.L_80:
        /*00b4*/ 	.word	0x00000000


	//----- nvinfo : EIATTR_CBANK_PARAM_SIZE
	.align		4
.L_81:
        /*00b8*/ 	.byte	0x03, 0x19
        /*00ba*/ 	.short	0x0040


	//----- nvinfo : EIATTR_PARAM_CBANK
	.align		4
        /*00bc*/ 	.byte	0x04, 0x0a
        /*00be*/ 	.short	(.L_83 - .L_82)
	.align		4
.L_82:
        /*00c0*/ 	.word	index@(.nv.constant0._Z11brute_forcePKdS0_S0_iiPbPdS1_S2_)
        /*00c4*/ 	.short	0x0380
        /*00c6*/ 	.short	0x0040


	//----- nvinfo : EIATTR_SW_WAR
	.align		4
.L_83:
        /*00c8*/ 	.byte	0x04, 0x36
        /*00ca*/ 	.short	(.L_85 - .L_84)
.L_84:
        /*00cc*/ 	.word	0x00000008
.L_85:


//--------------------- .nv.callgraph             --------------------------
	.section	.nv.callgraph,"",@"SHT_CUDA_CALLGRAPH"
	.align	4
	.sectionentsize	8
	.align		4
        /*0000*/ 	.word	0x00000000
	.align		4
        /*0004*/ 	.word	0xffffffff
	.align		4
        /*0008*/ 	.word	index@(_Z19reduce_max_feasiblePdPbS_)
	.align		4
        /*000c*/ 	.word	index@(vprintf)
	.align		4
        /*0010*/ 	.word	0x00000000
	.align		4
        /*0014*/ 	.word	0xfffffffe
	.align		4
        /*0018*/ 	.word	0x00000000
	.align		4
        /*001c*/ 	.word	0xfffffffd
	.align		4
        /*0020*/ 	.word	0x00000000
	.align		4
        /*0024*/ 	.word	0xfffffffc


//--------------------- .nv.constant4             --------------------------
	.section	.nv.constant4,"a",@progbits
	.align	8
	.align		8
.nv.constant4:
        /*0000*/ 	.dword	vprintf
	.align		8
        /*0008*/ 	.dword	sem
	.align		8
        /*0010*/ 	.dword	$str


//--------------------- .text._Z19reduce_max_feasiblePdPbS_ --------------------------
	.section	.text._Z19reduce_max_feasiblePdPbS_,"ax",@progbits
	.align	128
        .global         _Z19reduce_max_feasiblePdPbS_
        .type           _Z19reduce_max_feasiblePdPbS_,@function
        .size           _Z19reduce_max_feasiblePdPbS_,(.L_x_50 - _Z19reduce_max_feasiblePdPbS_)
        .other          _Z19reduce_max_feasiblePdPbS_,@"STO_CUDA_ENTRY STV_DEFAULT"
_Z19reduce_max_feasiblePdPbS_:
.text._Z19reduce_max_feasiblePdPbS_:
[----:B------:R-:W0:Y:S01]  /*0000*/  LDC R1, c[0x0][0x37c] ;  /* 0x0000df00ff017b82 */ /* 0x000e220000000800 */
[----:B------:R-:W1:Y:S01]  /*0010*/  S2R R0, SR_TID.X ;  /* 0x0000000000007919 */ /* 0x000e620000002100 */
[----:B------:R-:W2:Y:S06]  /*0020*/  LDCU UR6, c[0x0][0x2fc] ;  /* 0x00005f80ff0677ac */ /* 0x000eac0008000800 */
[----:B------:R-:W3:Y:S01]  /*0030*/  S2UR UR4, SR_CTAID.X ;  /* 0x00000000000479c3 */ /* 0x000ee20000002500 */
[----:B0-----:R-:W-:Y:S01]  /*0040*/  VIADD R1, R1, 0xfffffff8 ;  /* 0xfffffff801017836 */ /* 0x001fe20000000000 */
[----:B------:R-:W0:Y:S01]  /*0050*/  LDCU.128 UR8, c[0x0][0x380] ;  /* 0x00007000ff0877ac */ /* 0x000e220008000c00 */
[----:B------:R-:W4:Y:S05]  /*0060*/  LDCU.64 UR36, c[0x0][0x358] ;  /* 0x00006b00ff2477ac */ /* 0x000f2a0008000a00 */
[----:B------:R-:W3:Y:S02]  /*0070*/  LDC R13, c[0x0][0x360] ;  /* 0x0000d800ff0d7b82 */ /* 0x000ee40000000800 */
[----:B---3--:R-:W-:-:S05]  /*0080*/  IMAD R5, R13, UR4, RZ ;  /* 0x000000040d057c24 */ /* 0x008fca000f8e02ff */
[----:B-1----:R-:W-:-:S04]  /*0090*/  IADD3 R3, P1, PT, R5, R0, RZ ;  /* 0x0000000005037210 */ /* 0x002fc80007f3e0ff */
[C---:B0-----:R-:W-:Y:S01]  /*00a0*/  LEA R2, P0, R3.reuse, UR8, 0x3 ;  /* 0x0000000803027c11 */ /* 0x041fe2000f8018ff */
[----:B------:R-:W-:Y:S01]  /*00b0*/  IMAD.X R4, RZ, RZ, RZ, P1 ;  /* 0x000000ffff047224 */ /* 0x000fe200008e06ff */
[----:B------:R-:W-:-:S04]  /*00c0*/  IADD3 R6, P1, PT, R3, UR10, RZ ;  /* 0x0000000a03067c10 */ /* 0x000fc8000ff3e0ff */
[----:B------:R-:W-:Y:S02]  /*00d0*/  LEA.HI.X R3, R3, UR9, R4, 0x3, P0 ;  /* 0x0000000903037c11 */ /* 0x000fe400080f1c04 */
[----:B------:R-:W-:-:S04]  /*00e0*/  IADD3.X R7, PT, PT, R4, UR11, RZ, P1, !PT ;  /* 0x0000000b04077c10 */ /* 0x000fc80008ffe4ff */
[----:B----4-:R-:W3:Y:S04]  /*00f0*/  LDG.E.64.CONSTANT R2, desc[UR36][R2.64] ;  /* 0x0000002402027981 */ /* 0x010ee8000c1e9b00 */
[----:B------:R0:W4:Y:S01]  /*0100*/  LDG.E.U8.CONSTANT R11, desc[UR36][R6.64] ;  /* 0x00000024060b7981 */ /* 0x000122000c1e9100 */
[----:B------:R-:W1:Y:S01]  /*0110*/  S2UR UR38, SR_CgaCtaId ;  /* 0x00000000002679c3 */ /* 0x000e620000008800 */
[----:B------:R-:W-:Y:S01]  /*0120*/  IMAD.MOV R5, RZ, RZ, -R5 ;  /* 0x000000ffff057224 */ /* 0x000fe200078e0a05 */
[----:B------:R-:W-:Y:S01]  /*0130*/  UMOV UR4, 0x400 ;  /* 0x0000040000047882 */ /* 0x000fe20000000000 */
[----:B------:R-:W-:Y:S01]  /*0140*/  SHF.R.U32.HI R13, RZ, 0x1, R13 ;  /* 0x00000001ff0d7819 */ /* 0x000fe2000001160d */
[----:B------:R-:W-:Y:S02]  /*0150*/  BSSY B0, `(.L_x_0) ;  /* 0x0000030000007945 */ /* 0x000fe40003800000 */
[----:B------:R-:W-:-:S13]  /*0160*/  ISETP.NE.AND P0, PT, R0, R5, PT ;  /* 0x000000050000720c */ /* 0x000fda0003f05270 */
[----:B------:R-:W5:Y:S01]  /*0170*/  @!P0 LDC.64 R4, c[0x0][0x390] ;  /* 0x0000e400ff048b82 */ /* 0x000f620000000a00 */
[----:B-1----:R-:W-:Y:S02]  /*0180*/  ULEA UR5, UR38, UR4, 0x18 ;  /* 0x0000000426057291 */ /* 0x002fe4000f8ec0ff */
[----:B------:R-:W-:-:S04]  /*0190*/  UIADD3 UR4, UPT, UPT, UR4, 0x2000, URZ ;  /* 0x0000200004047890 */ /* 0x000fc8000fffe0ff */
[----:B------:R-:W-:Y:S01]  /*01a0*/  ULEA UR38, UR38, UR4, 0x18 ;  /* 0x0000000426267291 */ /* 0x000fe2000f8ec0ff */
[----:B------:R-:W-:-:S05]  /*01b0*/  LEA R9, R0, UR5, 0x3 ;  /* 0x0000000500097c11 */ /* 0x000fca000f8e18ff */
[C---:B------:R-:W-:Y:S01]  /*01c0*/  VIADD R8, R0.reuse, UR38 ;  /* 0x0000002600087c36 */ /* 0x040fe20008000000 */
[----:B------:R-:W0:Y:S01]  /*01d0*/  LDCU UR4, c[0x0][0x2f8] ;  /* 0x00005f00ff0477ac */ /* 0x000e220008000800 */
[----:B-----5:R1:W-:Y:S01]  /*01e0*/  @!P0 STG.E.64 desc[UR36][R4.64], RZ ;  /* 0x000000ff04008986 */ /* 0x0203e2000c101b24 */
[----:B------:R-:W-:Y:S02]  /*01f0*/  ISETP.GE.U32.AND P0, PT, R0, R13, PT ;  /* 0x0000000d0000720c */ /* 0x000fe40003f06070 */
[----:B0-----:R-:W-:-:S05]  /*0200*/  IADD3 R6, P1, PT, R1, UR4, RZ ;  /* 0x0000000401067c10 */ /* 0x001fca000ff3e0ff */
[----:B--2---:R-:W-:Y:S01]  /*0210*/  IMAD.X R7, RZ, RZ, UR6, P1 ;  /* 0x00000006ff077e24 */ /* 0x004fe200088e06ff */
[----:B---3--:R1:W-:Y:S04]  /*0220*/  STS.64 [R9], R2 ;  /* 0x0000000209007388 */ /* 0x0083e80000000a00 */
[----:B----4-:R1:W-:Y:S01]  /*0230*/  STS.U8 [R0+UR38], R11 ;  /* 0x0000000b00007988 */ /* 0x0103e20008000026 */
[----:B------:R-:W-:Y:S05]  /*0240*/  @P0 BRA `(.L_x_1) ;  /* 0x0000000000800947 */ /* 0x000fea0003800000 */
.L_x_6:
[----:B------:R-:W-:Y:S05]  /*0250*/  WARPSYNC.ALL ;  /* 0x0000000000007948 */ /* 0x000fea0003800000 */
[----:B------:R-:W-:Y:S06]  /*0260*/  BAR.SYNC.DEFER_BLOCKING 0x0 ;  /* 0x0000000000007b1d */ /* 0x000fec0000010000 */
[----:B------:R-:W-:Y:S04]  /*0270*/  BSSY.RECONVERGENT B1, `(.L_x_2) ;  /* 0x0000019000017945 */ /* 0x000fe80003800200 */
[----:B------:R-:W-:Y:S01]  /*0280*/  BSSY.RELIABLE B2, `(.L_x_3) ;  /* 0x0000013000027945 */ /* 0x000fe20003800100 */
[----:B01----:R-:W0:Y:S02]  /*0290*/  LDS.U8 R2, [R0+UR38] ;  /* 0x0000002600027984 */ /* 0x003e240008000000 */
[----:B0-----:R-:W-:-:S13]  /*02a0*/  ISETP.NE.AND P0, PT, R2, RZ, PT ;  /* 0x000000ff0200720c */ /* 0x001fda0003f05270 */
[----:B------:R-:W-:-:S06]  /*02b0*/  @!P0 IMAD.IADD R2, R8, 0x1, R13 ;  /* 0x0000000108028824 */ /* 0x000fcc00078e020d */
[----:B------:R-:W0:Y:S02]  /*02c0*/  @!P0 LDS.U8 R2, [R2] ;  /* 0x0000000002028984 */ /* 0x000e240000000000 */
[----:B0-----:R-:W-:Y:S01]  /*02d0*/  @!P0 PRMT R4, R2, 0x7610, R4 ;  /* 0x0000761002048816 */ /* 0x001fe20000000004 */
[----:B------:R-:W-:Y:S06]  /*02e0*/  @!P0 BRA `(.L_x_4) ;  /* 0x0000000000308947 */ /* 0x000fec0003800000 */
[----:B------:R-:W-:-:S05]  /*02f0*/  IMAD.IADD R2, R8, 0x1, R13 ;  /* 0x0000000108027824 */ /* 0x000fca00078e020d */
[----:B------:R-:W0:Y:S02]  /*0300*/  LDS.U8 R10, [R2] ;  /* 0x00000000020a7984 */ /* 0x000e240000000000 */
[----:B0-----:R-:W-:-:S13]  /*0310*/  ISETP.NE.AND P0, PT, R10, RZ, PT ;  /* 0x000000ff0a00720c */ /* 0x001fda0003f05270 */
[----:B------:R-:W-:Y:S05]  /*0320*/  @!P0 BREAK.RELIABLE B2 ;  /* 0x0000000000028942 */ /* 0x000fea0003800100 */
[----:B------:R-:W-:Y:S05]  /*0330*/  @!P0 BRA `(.L_x_5) ;  /* 0x0000000000308947 */ /* 0x000fea0003800000 */
[----:B------:R-:W-:Y:S01]  /*0340*/  IMAD R4, R13, 0x8, R9 ;  /* 0x000000080d047824 */ /* 0x000fe200078e0209 */
[----:B------:R-:W-:Y:S05]  /*0350*/  LDS.64 R2, [R9] ;  /* 0x0000000009027984 */ /* 0x000fea0000000a00 */
[----:B------:R-:W0:Y:S02]  /*0360*/  LDS.64 R4, [R4] ;  /* 0x0000000004047984 */ /* 0x000e240000000a00 */
[----:B0-----:R-:W-:-:S14]  /*0370*/  DSETP.GEU.AND P0, PT, R2, R4, PT ;  /* 0x000000040200722a */ /* 0x001fdc0003f0e000 */
[----:B------:R-:W-:Y:S05]  /*0380*/  @P0 BREAK.RELIABLE B2 ;  /* 0x0000000000020942 */ /* 0x000fea0003800100 */
[----:B------:R-:W-:Y:S05]  /*0390*/  @P0 BRA `(.L_x_5) ;  /* 0x0000000000180947 */ /* 0x000fea0003800000 */
[----:B------:R-:W-:-:S07]  /*03a0*/  PRMT R4, R10, 0x7610, R4 ;  /* 0x000076100a047816 */ /* 0x000fce0000000004 */
.L_x_4:
[----:B------:R-:W-:Y:S05]  /*03b0*/  BSYNC.RELIABLE B2 ;  /* 0x0000000000027941 */ /* 0x000fea0003800100 */
.L_x_3:
[----:B------:R-:W-:-:S06]  /*03c0*/  IMAD R2, R13, 0x8, R9 ;  /* 0x000000080d027824 */ /* 0x000fcc00078e0209 */
[----:B------:R-:W0:Y:S04]  /*03d0*/  LDS.64 R2, [R2] ;  /* 0x0000000002027984 */ /* 0x000e280000000a00 */
[----:B0-----:R0:W-:Y:S04]  /*03e0*/  STS.64 [R9], R2 ;  /* 0x0000000209007388 */ /* 0x0011e80000000a00 */
[----:B------:R0:W-:Y:S02]  /*03f0*/  STS.U8 [R0+UR38], R4 ;  /* 0x0000000400007988 */ /* 0x0001e40008000026 */
.L_x_5:
[----:B------:R-:W-:Y:S05]  /*0400*/  BSYNC.RECONVERGENT B1 ;  /* 0x0000000000017941 */ /* 0x000fea0003800200 */
.L_x_2:
[----:B------:R-:W-:Y:S05]  /*0410*/  WARPSYNC.ALL ;  /* 0x0000000000007948 */ /* 0x000fea0003800000 */
[----:B------:R-:W-:-:S04]  /*0420*/  SHF.R.U32.HI R13, RZ, 0x1, R13 ;  /* 0x00000001ff0d7819 */ /* 0x000fc8000001160d */
[----:B------:R-:W-:-:S13]  /*0430*/  ISETP.GE.U32.AND P0, PT, R0, R13, PT ;  /* 0x0000000d0000720c */ /* 0x000fda0003f06070 */
[----:B------:R-:W-:Y:S05]  /*0440*/  @!P0 BRA `(.L_x_6) ;  /* 0xfffffffc00808947 */ /* 0x000fea000383ffff */
.L_x_1:
[----:B------:R-:W-:Y:S05]  /*0450*/  BSYNC B0 ;  /* 0x0000000000007941 */ /* 0x000fea0003800000 */
.L_x_0:
[----:B------:R-:W-:-:S13]  /*0460*/  ISETP.NE.AND P0, PT, R0, RZ, PT ;  /* 0x000000ff0000720c */ /* 0x000fda0003f05270 */
[----:B------:R-:W-:Y:S05]  /*0470*/  @P0 EXIT ;  /* 0x000000000000094d */ /* 0x000fea0003800000 */
[----:B------:R-:W2:Y:S01]  /*0480*/  S2UR UR5, SR_CgaCtaId ;  /* 0x00000000000579c3 */ /* 0x000ea20000008800 */
[----:B------:R-:W-:Y:S01]  /*0490*/  UMOV UR4, 0x400 ;  /* 0x0000040000047882 */ /* 0x000fe20000000000 */
[----:B01----:R-:W-:-:S06]  /*04a0*/  MOV R0, 0x0 ;  /* 0x0000000000007802 */ /* 0x003fcc0000000f00 */
[----:B------:R0:W1:Y:S01]  /*04b0*/  LDC.64 R8, c[0x4][R0] ;  /* 0x0100000000087b82 */ /* 0x0000620000000a00 */
[----:B--2---:R-:W-:-:S09]  /*04c0*/  ULEA UR4, UR5, UR4, 0x18 ;  /* 0x0000000405047291 */ /* 0x004fd2000f8ec0ff */
[----:B------:R-:W2:Y:S02]  /*04d0*/  LDS.64 R2, [UR4] ;  /* 0x00000004ff027984 */ /* 0x000ea40008000a00 */
[----:B------:R-:W3:Y:S02]  /*04e0*/  LDCU.64 UR4, c[0x4][0x10] ;  /* 0x01000200ff0477ac */ /* 0x000ee40008000a00 */
[----:B---3--:R-:W-:Y:S02]  /*04f0*/  IMAD.U32 R4, RZ, RZ, UR4 ;  /* 0x00000004ff047e24 */ /* 0x008fe4000f8e00ff */
[----:B------:R-:W-:Y:S01]  /*0500*/  IMAD.U32 R5, RZ, RZ, UR5 ;  /* 0x00000005ff057e24 */ /* 0x000fe2000f8e00ff */
[----:B-12---:R0:W-:Y:S06]  /*0510*/  STL.64 [R1], R2 ;  /* 0x0000000201007387 */ /* 0x0061ec0000100a00 */
[----:B------:R-:W-:-:S07]  /*0520*/  LEPC R20, `(.L_x_7) ;  /* 0x000000001014794e */ /* 0x000fce0000000000 */
[----:B0-----:R-:W-:Y:S05]  /*0530*/  CALL.ABS.NOINC R8 ;  /* 0x0000000008007343 */ /* 0x001fea0003c00000 */
.L_x_7:
[----:B------:R-:W0:Y:S02]  /*0540*/  LDC.64 R8, c[0x0][0x390] ;  /* 0x0000e400ff087b82 */ /* 0x000e240000000a00 */
[----:B0-----:R-:W2:Y:S06]  /*0550*/  LDG.E.64 R2, desc[UR36][R8.64] ;  /* 0x0000002408027981 */ /* 0x001eac000c1e1b00 */
[----:B------:R-:W0:Y:S01]  /*0560*/  S2UR UR5, SR_CgaCtaId ;  /* 0x00000000000579c3 */ /* 0x000e220000008800 */
[----:B------:R-:W-:Y:S02]  /*0570*/  UMOV UR4, 0x400 ;  /* 0x0000040000047882 */ /* 0x000fe40000000000 */
[----:B0-----:R-:W-:-:S09]  /*0580*/  ULEA UR4, UR5, UR4, 0x18 ;  /* 0x0000000405047291 */ /* 0x001fd2000f8ec0ff */
[----:B------:R-:W2:Y:S02]  /*0590*/  LDS.64 R6, [UR4] ;  /* 0x00000004ff067984 */ /* 0x000ea40008000a00 */
[----:B--2---:R-:W-:-:S14]  /*05a0*/  DSETP.GEU.AND P0, PT, R2, R6, PT ;  /* 0x000000060200722a */ /* 0x004fdc0003f0e000 */
[----:B------:R-:W-:Y:S05]  /*05b0*/  @P0 EXIT ;  /* 0x000000000000094d */ /* 0x000fea0003800000 */
[----:B------:R-:W-:Y:S02]  /*05c0*/  IMAD.MOV.U32 R4, RZ, RZ, R2 ;  /* 0x000000ffff047224 */ /* 0x000fe400078e0002 */
[----:B------:R-:W-:-:S07]  /*05d0*/  IMAD.MOV.U32 R5, RZ, RZ, R3 ;  /* 0x000000ffff057224 */ /* 0x000fce00078e0003 */
.L_x_8:
[----:B-----5:R0:W5:Y:S04]  /*05e0*/  ATOMG.E.CAS.64.STRONG.GPU PT, RZ, [R8], R4, R6 ;  /* 0x0000000408ff73a9 */ /* 0x02016800001ee506 */
[----:B------:R-:W2:Y:S02]  /*05f0*/  LDG.E.64 R4, desc[UR36][R8.64] ;  /* 0x0000002408047981 */ /* 0x000ea4000c1e1b00 */
[----:B--2---:R-:W-:-:S14]  /*0600*/  DSETP.GEU.AND P0, PT, R4, R6, PT ;  /* 0x000000060400722a */ /* 0x004fdc0003f0e000 */
[----:B0-----:R-:W-:Y:S05]  /*0610*/  @!P0 BRA `(.L_x_8) ;  /* 0xfffffffc00f08947 */ /* 0x001fea000383ffff */
[----:B------:R-:W-:Y:S05]  /*0620*/  EXIT ;  /* 0x000000000000794d */ /* 0x000fea0003800000 */
.L_x_9:
[----:B------:R-:W-:-:S00]  /*0630*/  BRA `(.L_x_9) ;  /* 0xfffffffc00fc7947 */ /* 0x000fc0000383ffff */
[----:B------:R-:W-:-:S00]  /*0640*/  NOP ;  /* 0x0000000000007918 */ /* 0x000fc00000000000 */
        /* <DEDUP_REMOVED lines=11> */
.L_x_50:


//--------------------- .text._Z22reduce_argmin_feasiblePdPbS_Pi --------------------------
	.section	.text._Z22reduce_argmin_feasiblePdPbS_Pi,"ax",@progbits
	.align	128
        .global         _Z22reduce_argmin_feasiblePdPbS_Pi
        .type           _Z22reduce_argmin_feasiblePdPbS_Pi,@function
        .size           _Z22reduce_argmin_feasiblePdPbS_Pi,(.L_x_51 - _Z22reduce_argmin_feasiblePdPbS_Pi)
        .other          _Z22reduce_argmin_feasiblePdPbS_Pi,@"STO_CUDA_ENTRY STV_DEFAULT"
_Z22reduce_argmin_feasiblePdPbS_Pi:
.text._Z22reduce_argmin_feasiblePdPbS_Pi:
[----:B------:R-:W-:Y:S01]  /*0000*/  LDC R1, c[0x0][0x37c] ;  /* 0x0000df00ff017b82 */ /* 0x000fe20000000800 */
[----:B------:R-:W0:Y:S07]  /*0010*/  S2R R0, SR_TID.X ;  /* 0x0000000000007919 */ /* 0x000e2e0000002100 */
[----:B------:R-:W1:Y:S01]  /*0020*/  S2UR UR4, SR_CTAID.X ;  /* 0x00000000000479c3 */ /* 0x000e620000002500 */
[----:B------:R-:W2:Y:S01]  /*0030*/  LDCU.128 UR12, c[0x0][0x380] ;  /* 0x00007000ff0c77ac */ /* 0x000ea20008000c00 */
[----:B------:R-:W3:Y:S06]  /*0040*/  LDCU.64 UR8, c[0x0][0x358] ;  /* 0x00006b00ff0877ac */ /* 0x000eec0008000a00 */
[----:B------:R-:W1:Y:S02]  /*0050*/  LDC R13, c[0x0][0x360] ;  /* 0x0000d800ff0d7b82 */ /* 0x000e640000000800 */
[----:B-1----:R-:W-:-:S05]  /*0060*/  IMAD R9, R13, UR4, RZ ;  /* 0x000000040d097c24 */ /* 0x002fca000f8e02ff */
[----:B0-----:R-:W-:-:S04]  /*0070*/  IADD3 R3, P1, PT, R9, R0, RZ ;  /* 0x0000000009037210 */ /* 0x001fc80007f3e0ff */
[C---:B--2---:R-:W-:Y:S01]  /*0080*/  LEA R4, P0, R3.reuse, UR12, 0x3 ;  /* 0x0000000c03047c11 */ /* 0x044fe2000f8018ff */
[----:B------:R-:W-:Y:S01]  /*0090*/  IMAD.X R6, RZ, RZ, RZ, P1 ;  /* 0x000000ffff067224 */ /* 0x000fe200008e06ff */
[----:B------:R-:W-:-:S04]  /*00a0*/  IADD3 R2, P1, PT, R3, UR14, RZ ;  /* 0x0000000e03027c10 */ /* 0x000fc8000ff3e0ff */
[----:B------:R-:W-:Y:S02]  /*00b0*/  LEA.HI.X R5, R3, UR13, R6, 0x3, P0 ;  /* 0x0000000d03057c11 */ /* 0x000fe400080f1c06 */
[----:B------:R-:W-:-:S04]  /*00c0*/  IADD3.X R3, PT, PT, R6, UR15, RZ, P1, !PT ;  /* 0x0000000f06037c10 */ /* 0x000fc80008ffe4ff */
[----:B---3--:R-:W2:Y:S04]  /*00d0*/  LDG.E.64.CONSTANT R4, desc[UR8][R4.64] ;  /* 0x0000000804047981 */ /* 0x008ea8000c1e9b00 */
[----:B------:R0:W3:Y:S01]  /*00e0*/  LDG.E.U8.CONSTANT R11, desc[UR8][R2.64] ;  /* 0x00000008020b7981 */ /* 0x0000e2000c1e9100 */
[----:B------:R-:W-:Y:S01]  /*00f0*/  IMAD.MOV R7, RZ, RZ, -R9 ;  /* 0x000000ffff077224 */ /* 0x000fe200078e0a09 */
[----:B------:R-:W1:Y:S01]  /*0100*/  S2UR UR7, SR_CgaCtaId ;  /* 0x00000000000779c3 */ /* 0x000e620000008800 */
[----:B------:R-:W-:Y:S01]  /*0110*/  UMOV UR4, 0x400 ;  /* 0x0000040000047882 */ /* 0x000fe20000000000 */
[----:B------:R-:W-:Y:S01]  /*0120*/  IMAD.IADD R12, R9, 0x1, R0 ;  /* 0x00000001090c7824 */ /* 0x000fe200078e0200 */
[----:B------:R-:W-:Y:S01]  /*0130*/  UIADD3 UR6, UPT, UPT, UR4, 0x2400, URZ ;  /* 0x0000240004067890 */ /* 0x000fe2000fffe0ff */
[----:B------:R-:W-:Y:S01]  /*0140*/  ISETP.NE.AND P0, PT, R0, R7, PT ;  /* 0x000000070000720c */ /* 0x000fe20003f05270 */
[----:B------:R-:W-:Y:S01]  /*0150*/  UIADD3 UR5, UPT, UPT, UR4, 0x2000, URZ ;  /* 0x0000200004057890 */ /* 0x000fe2000fffe0ff */
[----:B------:R-:W-:Y:S01]  /*0160*/  SHF.R.U32.HI R13, RZ, 0x1, R13 ;  /* 0x00000001ff0d7819 */ /* 0x000fe2000001160d */
[----:B------:R-:W-:Y:S10]  /*0170*/  BSSY B0, `(.L_x_10) ;  /* 0x0000033000007945 */ /* 0x000ff40003800000 */
[----:B------:R-:W4:Y:S01]  /*0180*/  @!P0 LDC.64 R6, c[0x0][0x390] ;  /* 0x0000e400ff068b82 */ /* 0x000f220000000a00 */
[----:B------:R-:W-:-:S02]  /*0190*/  @!P0 IMAD.MOV.U32 R8, RZ, RZ, -0x1 ;  /* 0xffffffffff088424 */ /* 0x000fc400078e00ff */
[----:B------:R-:W-:Y:S01]  /*01a0*/  @!P0 IMAD.MOV.U32 R9, RZ, RZ, 0x7fefffff ;  /* 0x7fefffffff098424 */ /* 0x000fe200078e00ff */
[----:B-1----:R-:W-:Y:S02]  /*01b0*/  ULEA UR4, UR7, UR4, 0x18 ;  /* 0x0000000407047291 */ /* 0x002fe4000f8ec0ff */
[----:B------:R-:W-:Y:S02]  /*01c0*/  ULEA UR6, UR7, UR6, 0x18 ;  /* 0x0000000607067291 */ /* 0x000fe4000f8ec0ff */
[----:B------:R-:W-:Y:S02]  /*01d0*/  ULEA UR5, UR7, UR5, 0x18 ;  /* 0x0000000507057291 */ /* 0x000fe4000f8ec0ff */
[C---:B0-----:R-:W-:Y:S02]  /*01e0*/  LEA R2, R0.reuse, UR4, 0x3 ;  /* 0x0000000400027c11 */ /* 0x041fe4000f8e18ff */
[C---:B------:R-:W-:Y:S02]  /*01f0*/  LEA R3, R0.reuse, UR6, 0x2 ;  /* 0x0000000600037c11 */ /* 0x040fe4000f8e10ff */
[C---:B------:R-:W-:Y:S01]  /*0200*/  VIADD R10, R0.reuse, UR5 ;  /* 0x00000005000a7c36 */ /* 0x040fe20008000000 */
[----:B----4-:R0:W-:Y:S01]  /*0210*/  @!P0 STG.E.64 desc[UR8][R6.64], R8 ;  /* 0x0000000806008986 */ /* 0x0101e2000c101b08 */
[----:B------:R-:W-:-:S03]  /*0220*/  ISETP.GE.U32.AND P0, PT, R0, R13, PT ;  /* 0x0000000d0000720c */ /* 0x000fc60003f06070 */
[----:B--2---:R0:W-:Y:S04]  /*0230*/  STS.64 [R2], R4 ;  /* 0x0000000402007388 */ /* 0x0041e80000000a00 */
[----:B---3--:R0:W-:Y:S04]  /*0240*/  STS.U8 [R0+UR5], R11 ;  /* 0x0000000b00007988 */ /* 0x0081e80008000005 */
[----:B------:R0:W-:Y:S02]  /*0250*/  STS [R3], R12 ;  /* 0x0000000c03007388 */ /* 0x0001e40000000800 */
[----:B------:R-:W-:Y:S05]  /*0260*/  @P0 BRA `(.L_x_11) ;  /* 0x00000000008c0947 */ /* 0x000fea0003800000 */
.L_x_16:
[----:B------:R-:W-:Y:S05]  /*0270*/  WARPSYNC.ALL ;  /* 0x0000000000007948 */ /* 0x000fea0003800000 */
[----:B------:R-:W-:Y:S06]  /*0280*/  BAR.SYNC.DEFER_BLOCKING 0x0 ;  /* 0x0000000000007b1d */ /* 0x000fec0000010000 */
[----:B------:R-:W-:Y:S04]  /*0290*/  BSSY.RECONVERGENT B1, `(.L_x_12) ;  /* 0x000001c000017945 */ /* 0x000fe80003800200 */
[----:B------:R-:W-:Y:S01]  /*02a0*/  BSSY.RELIABLE B2, `(.L_x_13) ;  /* 0x0000013000027945 */ /* 0x000fe20003800100 */
[----:B0-----:R-:W0:Y:S02]  /*02b0*/  LDS.U8 R4, [R0+UR5] ;  /* 0x0000000500047984 */ /* 0x001e240008000000 */
        /* <DEDUP_REMOVED lines=13> */
[----:B0-----:R-:W-:-:S14]  /*0390*/  DSETP.GT.AND P0, PT, R4, R6, PT ;  /* 0x000000060400722a */ /* 0x001fdc0003f04000 */
[----:B------:R-:W-:Y:S05]  /*03a0*/  @!P0 BREAK.RELIABLE B2 ;  /* 0x0000000000028942 */ /* 0x000fea0003800100 */
[----:B------:R-:W-:Y:S05]  /*03b0*/  @!P0 BRA `(.L_x_15) ;  /* 0x0000000000248947 */ /* 0x000fea0003800000 */
[----:B------:R-:W-:-:S07]  /*03c0*/  PRMT R6, R8, 0x7610, R6 ;  /* 0x0000761008067816 */ /* 0x000fce0000000006 */
.L_x_14:
[----:B------:R-:W-:Y:S05]  /*03d0*/  BSYNC.RELIABLE B2 ;  /* 0x0000000000027941 */ /* 0x000fea0003800100 */
.L_x_13:
[C---:B------:R-:W-:Y:S02]  /*03e0*/  IMAD R4, R13.reuse, 0x8, R2 ;  /* 0x000000080d047824 */ /* 0x040fe400078e0202 */
[----:B------:R-:W-:-:S04]  /*03f0*/  IMAD R7, R13, 0x4, R3 ;  /* 0x000000040d077824 */ /* 0x000fc800078e0203 */
[----:B------:R-:W0:Y:S04]  /*0400*/  LDS.64 R4, [R4] ;  /* 0x0000000004047984 */ /* 0x000e280000000a00 */
[----:B0-----:R-:W-:Y:S04]  /*0410*/  STS.64 [R2], R4 ;  /* 0x0000000402007388 */ /* 0x001fe80000000a00 */
[----:B------:R-:W0:Y:S04]  /*0420*/  LDS R8, [R7] ;  /* 0x0000000007087984 */ /* 0x000e280000000800 */
[----:B0-----:R0:W-:Y:S04]  /*0430*/  STS [R3], R8 ;  /* 0x0000000803007388 */ /* 0x0011e80000000800 */
[----:B------:R0:W-:Y:S02]  /*0440*/  STS.U8 [R0+UR5], R6 ;  /* 0x0000000600007988 */ /* 0x0001e40008000005 */
.L_x_15:
[----:B------:R-:W-:Y:S05]  /*0450*/  BSYNC.RECONVERGENT B1 ;  /* 0x0000000000017941 */ /* 0x000fea0003800200 */
.L_x_12:
[----:B------:R-:W-:Y:S05]  /*0460*/  WARPSYNC.ALL ;  /* 0x0000000000007948 */ /* 0x000fea0003800000 */
[----:B------:R-:W-:-:S04]  /*0470*/  SHF.R.U32.HI R13, RZ, 0x1, R13 ;  /* 0x00000001ff0d7819 */ /* 0x000fc8000001160d */
[----:B------:R-:W-:-:S13]  /*0480*/  ISETP.GE.U32.AND P0, PT, R0, R13, PT ;  /* 0x0000000d0000720c */ /* 0x000fda0003f06070 */
[----:B------:R-:W-:Y:S05]  /*0490*/  @!P0 BRA `(.L_x_16) ;  /* 0xfffffffc00748947 */ /* 0x000fea000383ffff */
.L_x_11:
[----:B------:R-:W-:Y:S05]  /*04a0*/  BSYNC B0 ;  /* 0x0000000000007941 */ /* 0x000fea0003800000 */
.L_x_10:
[----:B------:R-:W-:-:S13]  /*04b0*/  ISETP.NE.AND P0, PT, R0, RZ, PT ;  /* 0x000000ff0000720c */ /* 0x000fda0003f05270 */
[----:B------:R-:W-:Y:S05]  /*04c0*/  @P0 EXIT ;  /* 0x000000000000094d */ /* 0x000fea0003800000 */
[----:B------:R-:W1:Y:S01]  /*04d0*/  S2UR UR6, SR_CgaCtaId ;  /* 0x00000000000679c3 */ /* 0x000e620000008800 */
[----:B------:R-:W-:Y:S01]  /*04e0*/  UMOV UR4, 0x400 ;  /* 0x0000040000047882 */ /* 0x000fe20000000000 */
[----:B0-----:R-:W-:-:S06]  /*04f0*/  IMAD.MOV.U32 R7, RZ, RZ, 0x1 ;  /* 0x00000001ff077424 */ /* 0x001fcc00078e00ff */
[----:B------:R-:W0:Y:S01]  /*0500*/  LDC.64 R4, c[0x4][0x8] ;  /* 0x01000200ff047b82 */ /* 0x000e220000000a00 */
[----:B-1----:R-:W-:-:S09]  /*0510*/  ULEA UR4, UR6, UR4, 0x18 ;  /* 0x0000000406047291 */ /* 0x002fd2000f8ec0ff */
[----:B------:R-:W1:Y:S04]  /*0520*/  LDS R11, [UR4+0x2400] ;  /* 0x00240004ff0b7984 */ /* 0x000e680008000800 */
[----:B------:R-:W2:Y:S02]  /*0530*/  LDS.64 R2, [UR4] ;  /* 0x00000004ff027984 */ /* 0x000ea40008000a00 */
.L_x_17:
[----:B------:R-:W-:Y:S01]  /*0540*/  IMAD.MOV.U32 R6, RZ, RZ, RZ ;  /* 0x000000ffff067224 */ /* 0x000fe200078e00ff */
[----:B------:R-:W-:Y:S05]  /*0550*/  YIELD ;  /* 0x0000000000007946 */ /* 0x000fea0003800000 */
[----:B0-----:R-:W3:Y:S02]  /*0560*/  ATOMG.E.CAS.STRONG.GPU PT, R0, [R4], R6, R7 ;  /* 0x00000006040073a9 */ /* 0x001ee400001ee107 */
[----:B---3--:R-:W-:-:S13]  /*0570*/  ISETP.NE.AND P0, PT, R0, RZ, PT ;  /* 0x000000ff0000720c */ /* 0x008fda0003f05270 */
[----:B------:R-:W-:Y:S05]  /*0580*/  @P0 BRA `(.L_x_17) ;  /* 0xfffffffc00ec0947 */ /* 0x000fea000383ffff */
[----:B------:R-:W-:Y:S05]  /*0590*/  WARPSYNC.ALL ;  /* 0x0000000000007948 */ /* 0x000fea0003800000 */
[----:B------:R-:W0:Y:S08]  /*05a0*/  LDC.64 R8, c[0x0][0x390] ;  /* 0x0000e400ff087b82 */ /* 0x000e300000000a00 */
[----:B------:R-:W-:Y:S06]  /*05b0*/  BAR.SYNC.DEFER_BLOCKING 0x0 ;  /* 0x0000000000007b1d */ /* 0x000fec0000010000 */
[----:B0-----:R-:W2:Y:S02]  /*05c0*/  LDG.E.64 R6, desc[UR8][R8.64] ;  /* 0x0000000808067981 */ /* 0x001ea4000c1e1b00 */
[----:B--2---:R-:W-:-:S14]  /*05d0*/  DSETP.GT.AND P0, PT, R6, R2, PT ;  /* 0x000000020600722a */ /* 0x004fdc0003f04000 */
[----:B------:R-:W1:Y:S01]  /*05e0*/  @P0 LDC.64 R6, c[0x0][0x398] ;  /* 0x0000e600ff060b82 */ /* 0x000e620000000a00 */
[----:B------:R-:W-:Y:S04]  /*05f0*/  @P0 STG.E.64 desc[UR8][R8.64], R2 ;  /* 0x0000000208000986 */ /* 0x000fe8000c101b08 */
[----:B-1----:R-:W-:Y:S01]  /*0600*/  @P0 STG.E desc[UR8][R6.64], R11 ;  /* 0x0000000b06000986 */ /* 0x002fe2000c101908 */
[----:B------:R-:W-:Y:S06]  /*0610*/  MEMBAR.SC.GPU ;  /* 0x0000000000007992 */ /* 0x000fec0000002000 */
[----:B------:R-:W-:-:S00]  /*0620*/  ERRBAR ;  /* 0x00000000000079ab */ /* 0x000fc00000000000 */
[----:B------:R-:W-:Y:S06]  /*0630*/  CGAERRBAR ;  /* 0x00000000000075ab */ /* 0x000fec0000000000 */
[----:B------:R-:W-:Y:S02]  /*0640*/  CCTL.IVALL ;  /* 0x00000000ff00798f */ /* 0x000fe40002000000 */
[----:B------:R-:W-:Y:S06]  /*0650*/  BAR.SYNC.DEFER_BLOCKING 0x0 ;  /* 0x0000000000007b1d */ /* 0x000fec0000010000 */
[----:B------:R-:W-:Y:S01]  /*0660*/  STG.E.STRONG.SYS desc[UR8][R4.64], RZ ;  /* 0x000000ff04007986 */ /* 0x000fe2000c115908 */
[----:B------:R-:W-:Y:S06]  /*0670*/  MEMBAR.SC.GPU ;  /* 0x0000000000007992 */ /* 0x000fec0000002000 */
[----:B------:R-:W-:-:S00]  /*0680*/  ERRBAR ;  /* 0x00000000000079ab */ /* 0x000fc00000000000 */
[----:B------:R-:W-:Y:S06]  /*0690*/  CGAERRBAR ;  /* 0x00000000000075ab */ /* 0x000fec0000000000 */
[----:B------:R-:W-:Y:S02]  /*06a0*/  CCTL.IVALL ;  /* 0x00000000ff00798f */ /* 0x000fe40002000000 */
[----:B------:R-:W-:Y:S06]  /*06b0*/  BAR.SYNC.DEFER_BLOCKING 0x0 ;  /* 0x0000000000007b1d */ /* 0x000fec0000010000 */
[----:B------:R-:W-:Y:S05]  /*06c0*/  EXIT ;  /* 0x000000000000794d */ /* 0x000fea0003800000 */
.L_x_18:
        /* <DEDUP_REMOVED lines=11> */
.L_x_51:


//--------------------- .text._Z11brute_forcePKdS0_S0_iiPbPdS1_S2_ --------------------------
	.section	.text._Z11brute_forcePKdS0_S0_iiPbPdS1_S2_,"ax",@progbits
	.align	128
        .global         _Z11brute_forcePKdS0_S0_iiPbPdS1_S2_
        .type           _Z11brute_forcePKdS0_S0_iiPbPdS1_S2_,@function
        .size           _Z11brute_forcePKdS0_S0_iiPbPdS1_S2_,(.L_x_52 - _Z11brute_forcePKdS0_S0_iiPbPdS1_S2_)
        .other          _Z11brute_forcePKdS0_S0_iiPbPdS1_S2_,@"STO_CUDA_ENTRY STV_DEFAULT"
_Z11brute_forcePKdS0_S0_iiPbPdS1_S2_:
.text._Z11brute_forcePKdS0_S0_iiPbPdS1_S2_:
[----:B------:R-:W-:Y:S01]  /*0000*/  LDC R1, c[0x0][0x37c] ;  /* 0x0000df00ff017b82 */ /* 0x000fe20000000800 */
[----:B------:R-:W0:Y:S07]  /*0010*/  S2R R2, SR_TID.X ;  /* 0x0000000000027919 */ /* 0x000e2e0000002100 */
[----:B------:R-:W0:Y:S01]  /*0020*/  S2UR UR4, SR_CTAID.X ;  /* 0x00000000000479c3 */ /* 0x000e220000002500 */
[----:B------:R-:W1:Y:S01]  /*0030*/  LDCU UR5, c[0x0][0x398] ;  /* 0x00007300ff0577ac */ /* 0x000e620008000800 */
[----:B------:R-:W2:Y:S06]  /*0040*/  LDCU.64 UR6, c[0x0][0x3a0] ;  /* 0x00007400ff0677ac */ /* 0x000eac0008000a00 */
[----:B------:R-:W0:Y:S01]  /*0050*/  LDC R3, c[0x0][0x360] ;  /* 0x0000d800ff037b82 */ /* 0x000e220000000800 */
[----:B------:R-:W3:Y:S01]  /*0060*/  LDCU.64 UR10, c[0x0][0x358] ;  /* 0x00006b00ff0a77ac */ /* 0x000ee20008000a00 */
[----:B-1----:R-:W-:-:S05]  /*0070*/  IMAD.U32 R0, RZ, RZ, UR5 ;  /* 0x00000005ff007e24 */ /* 0x002fca000f8e00ff */
[----:B------:R-:W-:Y:S01]  /*0080*/  ISETP.GE.AND P0, PT, R0, 0x1, PT ;  /* 0x000000010000780c */ /* 0x000fe20003f06270 */
[----:B0-----:R-:W-:-:S04]  /*0090*/  IMAD R3, R3, UR4, R2 ;  /* 0x0000000403037c24 */ /* 0x001fc8000f8e0202 */
[----:B------:R-:W-:-:S05]  /*00a0*/  IMAD R4, R3, R0, RZ ;  /* 0x0000000003047224 */ /* 0x000fca00078e02ff */
[----:B--2---:R-:W-:-:S04]  /*00b0*/  IADD3 R2, P1, PT, R4, UR6, RZ ;  /* 0x0000000604027c10 */ /* 0x004fc8000ff3e0ff */
[----:B------:R-:W-:Y:S01]  /*00c0*/  LEA.HI.X.SX32 R4, R4, UR7, 0x1, P1 ;  /* 0x0000000704047c11 */ /* 0x000fe200088f0eff */
[----:B---3--:R-:W-:Y:S08]  /*00d0*/  @!P0 BRA `(.L_x_19) ;  /* 0x0000000400588947 */ /* 0x008ff00003800000 */
[C---:B------:R-:W-:Y:S01]  /*00e0*/  ISETP.GE.U32.AND P1, PT, R0.reuse, 0x8, PT ;  /* 0x000000080000780c */ /* 0x040fe20003f26070 */
[----:B------:R-:W-:Y:S01]  /*00f0*/  IMAD.MOV.U32 R5, RZ, RZ, RZ ;  /* 0x000000ffff057224 */ /* 0x000fe200078e00ff */
[----:B------:R-:W-:-:S04]  /*0100*/  LOP3.LUT R18, R0, 0x7, RZ, 0xc0, !PT ;  /* 0x0000000700127812 */ /* 0x000fc800078ec0ff */
[----:B------:R-:W-:-:S07]  /*0110*/  ISETP.NE.AND P2, PT, R18, RZ, PT ;  /* 0x000000ff1200720c */ /* 0x000fce0003f45270 */
[----:B------:R-:W-:Y:S06]  /*0120*/  @!P1 BRA `(.L_x_20) ;  /* 0x0000000000989947 */ /* 0x000fec0003800000 */
[----:B------:R-:W-:Y:S01]  /*0130*/  LOP3.LUT R5, R0, 0x7ffffff8, RZ, 0xc0, !PT ;  /* 0x7ffffff800057812 */ /* 0x000fe200078ec0ff */
[----:B------:R-:W-:-:S06]  /*0140*/  UMOV UR4, URZ ;  /* 0x000000ff00047c82 */ /* 0x000fcc0008000000 */
.L_x_21:
[----:B------:R-:W-:Y:S02]  /*0150*/  UIADD3 UR5, UPT, UPT, UR4, 0x1, URZ ;  /* 0x0000000104057890 */ /* 0x000fe4000fffe0ff */
[--C-:B------:R-:W-:Y:S01]  /*0160*/  SHF.R.U32.HI R8, RZ, UR4, R3.reuse ;  /* 0x00000004ff087c19 */ /* 0x100fe20008011603 */
[----:B------:R-:W-:Y:S02]  /*0170*/  UIADD3 UR6, UPT, UPT, UR4, 0x2, URZ ;  /* 0x0000000204067890 */ /* 0x000fe4000fffe0ff */
[----:B--2---:R-:W-:Y:S01]  /*0180*/  IADD3 R6, P1, PT, R2, UR4, RZ ;  /* 0x0000000402067c10 */ /* 0x004fe2000ff3e0ff */
[----:B------:R-:W-:Y:S01]  /*0190*/  UIADD3 UR7, UPT, UPT, UR4, 0x3, URZ ;  /* 0x0000000304077890 */ /* 0x000fe2000fffe0ff */
[----:B------:R-:W-:Y:S01]  /*01a0*/  LOP3.LUT R9, R8, 0x1, RZ, 0xc0, !PT ;  /* 0x0000000108097812 */ /* 0x000fe200078ec0ff */
[----:B------:R-:W-:Y:S01]  /*01b0*/  UIADD3 UR8, UPT, UPT, UR4, 0x4, URZ ;  /* 0x0000000404087890 */ /* 0x000fe2000fffe0ff */
[--C-:B------:R-:W-:Y:S01]  /*01c0*/  SHF.R.U32.HI R10, RZ, UR5, R3.reuse ;  /* 0x00000005ff0a7c19 */ /* 0x100fe20008011603 */
[----:B------:R-:W-:Y:S01]  /*01d0*/  UIADD3 UR5, UPT, UPT, UR4, 0x5, URZ ;  /* 0x0000000504057890 */ /* 0x000fe2000fffe0ff */
[--C-:B------:R-:W-:Y:S01]  /*01e0*/  SHF.R.U32.HI R8, RZ, UR6, R3.reuse ;  /* 0x00000006ff087c19 */ /* 0x100fe20008011603 */
[----:B------:R-:W-:Y:S01]  /*01f0*/  UIADD3 UR6, UPT, UPT, UR4, 0x6, URZ ;  /* 0x0000000604067890 */ /* 0x000fe2000fffe0ff */
[----:B------:R-:W-:Y:S01]  /*0200*/  IMAD.X R7, RZ, RZ, R4, P1 ;  /* 0x000000ffff077224 */ /* 0x000fe200008e0604 */
[----:B------:R-:W-:Y:S01]  /*0210*/  UIADD3 UR9, UPT, UPT, UR4, 0x7, URZ ;  /* 0x0000000704097890 */ /* 0x000fe2000fffe0ff */
[----:B------:R-:W-:Y:S01]  /*0220*/  LOP3.LUT R11, R10, 0x1, RZ, 0xc0, !PT ;  /* 0x000000010a0b7812 */ /* 0x000fe200078ec0ff */
[----:B------:R-:W-:Y:S01]  /*0230*/  UIADD3 UR4, UPT, UPT, UR4, 0x8, URZ ;  /* 0x0000000804047890 */ /* 0x000fe2000fffe0ff */
[----:B------:R-:W-:Y:S01]  /*0240*/  LOP3.LUT R13, R8, 0x1, RZ, 0xc0, !PT ;  /* 0x00000001080d7812 */ /* 0x000fe200078ec0ff */
[----:B------:R0:W-:Y:S01]  /*0250*/  STG.E.U8 desc[UR10][R6.64], R9 ;  /* 0x0000000906007986 */ /* 0x0001e2000c10110a */
[----:B------:R-:W-:-:S02]  /*0260*/  SHF.R.U32.HI R8, RZ, UR7, R3 ;  /* 0x00000007ff087c19 */ /* 0x000fc40008011603 */
[--C-:B------:R-:W-:Y:S01]  /*0270*/  SHF.R.U32.HI R10, RZ, UR8, R3.reuse ;  /* 0x00000008ff0a7c19 */ /* 0x100fe20008011603 */
[----:B------:R1:W-:Y:S01]  /*0280*/  STG.E.U8 desc[UR10][R6.64+0x1], R11 ;  /* 0x0000010b06007986 */ /* 0x0003e2000c10110a */
[--C-:B------:R-:W-:Y:S02]  /*0290*/  SHF.R.U32.HI R12, RZ, UR5, R3.reuse ;  /* 0x00000005ff0c7c19 */ /* 0x100fe40008011603 */
[--C-:B------:R-:W-:Y:S01]  /*02a0*/  SHF.R.U32.HI R14, RZ, UR6, R3.reuse ;  /* 0x00000006ff0e7c19 */ /* 0x100fe20008011603 */
[----:B------:R2:W-:Y:S01]  /*02b0*/  STG.E.U8 desc[UR10][R6.64+0x2], R13 ;  /* 0x0000020d06007986 */ /* 0x0005e2000c10110a */
[----:B------:R-:W-:Y:S02]  /*02c0*/  SHF.R.U32.HI R16, RZ, UR9, R3 ;  /* 0x00000009ff107c19 */ /* 0x000fe40008011603 */
[----:B------:R-:W-:Y:S02]  /*02d0*/  LOP3.LUT R15, R8, 0x1, RZ, 0xc0, !PT ;  /* 0x00000001080f7812 */ /* 0x000fe400078ec0ff */
[----:B0-----:R-:W-:-:S02]  /*02e0*/  LOP3.LUT R9, R10, 0x1, RZ, 0xc0, !PT ;  /* 0x000000010a097812 */ /* 0x001fc400078ec0ff */
[----:B------:R-:W-:Y:S01]  /*02f0*/  LOP3.LUT R17, R12, 0x1, RZ, 0xc0, !PT ;  /* 0x000000010c117812 */ /* 0x000fe200078ec0ff */
[----:B------:R2:W-:Y:S01]  /*0300*/  STG.E.U8 desc[UR10][R6.64+0x3], R15 ;  /* 0x0000030f06007986 */ /* 0x0005e2000c10110a */
[----:B-1----:R-:W-:Y:S02]  /*0310*/  LOP3.LUT R11, R14, 0x1, RZ, 0xc0, !PT ;  /* 0x000000010e0b7812 */ /* 0x002fe400078ec0ff */
[----:B------:R-:W-:Y:S01]  /*0320*/  LOP3.LUT R19, R16, 0x1, RZ, 0xc0, !PT ;  /* 0x0000000110137812 */ /* 0x000fe200078ec0ff */
[----:B------:R2:W-:Y:S01]  /*0330*/  STG.E.U8 desc[UR10][R6.64+0x4], R9 ;  /* 0x0000040906007986 */ /* 0x0005e2000c10110a */
[----:B------:R-:W-:-:S03]  /*0340*/  ISETP.NE.AND P1, PT, R5, UR4, PT ;  /* 0x0000000405007c0c */ /* 0x000fc6000bf25270 */
[----:B------:R2:W-:Y:S04]  /*0350*/  STG.E.U8 desc[UR10][R6.64+0x5], R17 ;  /* 0x0000051106007986 */ /* 0x0005e8000c10110a */
[----:B------:R2:W-:Y:S04]  /*0360*/  STG.E.U8 desc[UR10][R6.64+0x6], R11 ;  /* 0x0000060b06007986 */ /* 0x0005e8000c10110a */
[----:B------:R2:W-:Y:S02]  /*0370*/  STG.E.U8 desc[UR10][R6.64+0x7], R19 ;  /* 0x0000071306007986 */ /* 0x0005e4000c10110a */
[----:B------:R-:W-:Y:S05]  /*0380*/  @P1 BRA `(.L_x_21) ;  /* 0xfffffffc00701947 */ /* 0x000fea000383ffff */
.L_x_20:
[----:B------:R-:W-:Y:S05]  /*0390*/  @!P2 BRA `(.L_x_19) ;  /* 0x0000000000a8a947 */ /* 0x000fea0003800000 */
[----:B------:R-:W-:Y:S02]  /*03a0*/  ISETP.GE.U32.AND P1, PT, R18, 0x4, PT ;  /* 0x000000041200780c */ /* 0x000fe40003f26070 */
[----:B------:R-:W-:-:S04]  /*03b0*/  LOP3.LUT R16, R0, 0x3, RZ, 0xc0, !PT ;  /* 0x0000000300107812 */ /* 0x000fc800078ec0ff */
[----:B------:R-:W-:-:S07]  /*03c0*/  ISETP.NE.AND P2, PT, R16, RZ, PT ;  /* 0x000000ff1000720c */ /* 0x000fce0003f45270 */
[----:B------:R-:W-:Y:S06]  /*03d0*/  @!P1 BRA `(.L_x_22) ;  /* 0x0000000000489947 */ /* 0x000fec0003800000 */
[C---:B------:R-:W-:Y:S01]  /*03e0*/  VIADD R10, R5.reuse, 0x1 ;  /* 0x00000001050a7836 */ /* 0x040fe20000000000 */
[C---:B--2---:R-:W-:Y:S01]  /*03f0*/  IADD3 R6, P1, PT, R5.reuse, R2, RZ ;  /* 0x0000000205067210 */ /* 0x044fe20007f3e0ff */
[C---:B------:R-:W-:Y:S01]  /*0400*/  VIADD R12, R5.reuse, 0x2 ;  /* 0x00000002050c7836 */ /* 0x040fe20000000000 */
[--C-:B------:R-:W-:Y:S01]  /*0410*/  SHF.R.U32.HI R8, RZ, R5, R3.reuse ;  /* 0x00000005ff087219 */ /* 0x100fe20000011603 */
[C---:B------:R-:W-:Y:S01]  /*0420*/  VIADD R14, R5.reuse, 0x3 ;  /* 0x00000003050e7836 */ /* 0x040fe20000000000 */
[--C-:B------:R-:W-:Y:S01]  /*0430*/  SHF.R.U32.HI R10, RZ, R10, R3.reuse ;  /* 0x0000000aff0a7219 */ /* 0x100fe20000011603 */
[----:B------:R-:W-:Y:S01]  /*0440*/  IMAD.X R7, RZ, RZ, R4, P1 ;  /* 0x000000ffff077224 */ /* 0x000fe200008e0604 */
[--C-:B------:R-:W-:Y:S01]  /*0450*/  SHF.R.U32.HI R12, RZ, R12, R3.reuse ;  /* 0x0000000cff0c7219 */ /* 0x100fe20000011603 */
[----:B------:R-:W-:Y:S01]  /*0460*/  VIADD R5, R5, 0x4 ;  /* 0x0000000405057836 */ /* 0x000fe20000000000 */
[----:B------:R-:W-:Y:S02]  /*0470*/  SHF.R.U32.HI R14, RZ, R14, R3 ;  /* 0x0000000eff0e7219 */ /* 0x000fe40000011603 */
[----:B------:R-:W-:-:S02]  /*0480*/  LOP3.LUT R9, R8, 0x1, RZ, 0xc0, !PT ;  /* 0x0000000108097812 */ /* 0x000fc400078ec0ff */
[----:B------:R-:W-:Y:S02]  /*0490*/  LOP3.LUT R11, R10, 0x1, RZ, 0xc0, !PT ;  /* 0x000000010a0b7812 */ /* 0x000fe400078ec0ff */
[----:B------:R-:W-:Y:S01]  /*04a0*/  LOP3.LUT R13, R12, 0x1, RZ, 0xc0, !PT ;  /* 0x000000010c0d7812 */ /* 0x000fe200078ec0ff */
[----:B------:R0:W-:Y:S01]  /*04b0*/  STG.E.U8 desc[UR10][R6.64], R9 ;  /* 0x0000000906007986 */ /* 0x0001e2000c10110a */
[----:B------:R-:W-:-:S03]  /*04c0*/  LOP3.LUT R15, R14, 0x1, RZ, 0xc0, !PT ;  /* 0x000000010e0f7812 */ /* 0x000fc600078ec0ff */
[----:B------:R0:W-:Y:S04]  /*04d0*/  STG.E.U8 desc[UR10][R6.64+0x1], R11 ;  /* 0x0000010b06007986 */ /* 0x0001e8000c10110a */
[----:B------:R0:W-:Y:S04]  /*04e0*/  STG.E.U8 desc[UR10][R6.64+0x2], R13 ;  /* 0x0000020d06007986 */ /* 0x0001e8000c10110a */
[----:B------:R0:W-:Y:S02]  /*04f0*/  STG.E.U8 desc[UR10][R6.64+0x3], R15 ;  /* 0x0000030f06007986 */ /* 0x0001e4000c10110a */
.L_x_22:
[----:B------:R-:W-:Y:S05]  /*0500*/  @!P2 BRA `(.L_x_19) ;  /* 0x00000000004ca947 */ /* 0x000fea0003800000 */
[----:B------:R-:W-:Y:S02]  /*0510*/  ISETP.NE.AND P1, PT, R16, 0x1, PT ;  /* 0x000000011000780c */ /* 0x000fe40003f25270 */
[----:B0-2---:R-:W-:-:S04]  /*0520*/  LOP3.LUT R6, R0, 0x1, RZ, 0xc0, !PT ;  /* 0x0000000100067812 */ /* 0x005fc800078ec0ff */
[----:B------:R-:W-:-:S07]  /*0530*/  ISETP.NE.U32.AND P2, PT, R6, 0x1, PT ;  /* 0x000000010600780c */ /* 0x000fce0003f45070 */
[----:B------:R-:W-:Y:S06]  /*0540*/  @!P1 BRA `(.L_x_23) ;  /* 0x0000000000289947 */ /* 0x000fec0003800000 */
[C---:B------:R-:W-:Y:S01]  /*0550*/  VIADD R10, R5.reuse, 0x1 ;  /* 0x00000001050a7836 */ /* 0x040fe20000000000 */
[C---:B------:R-:W-:Y:S02]  /*0560*/  IADD3 R6, P1, PT, R5.reuse, R2, RZ ;  /* 0x0000000205067210 */ /* 0x040fe40007f3e0ff */
[--C-:B------:R-:W-:Y:S01]  /*0570*/  SHF.R.U32.HI R8, RZ, R5, R3.reuse ;  /* 0x00000005ff087219 */ /* 0x100fe20000011603 */
[----:B------:R-:W-:Y:S01]  /*0580*/  VIADD R5, R5, 0x2 ;  /* 0x0000000205057836 */ /* 0x000fe20000000000 */
[----:B------:R-:W-:Y:S01]  /*0590*/  SHF.R.U32.HI R10, RZ, R10, R3 ;  /* 0x0000000aff0a7219 */ /* 0x000fe20000011603 */
[----:B------:R-:W-:Y:S01]  /*05a0*/  IMAD.X R7, RZ, RZ, R4, P1 ;  /* 0x000000ffff077224 */ /* 0x000fe200008e0604 */
[----:B------:R-:W-:Y:S02]  /*05b0*/  LOP3.LUT R9, R8, 0x1, RZ, 0xc0, !PT ;  /* 0x0000000108097812 */ /* 0x000fe400078ec0ff */
[----:B------:R-:W-:-:S03]  /*05c0*/  LOP3.LUT R11, R10, 0x1, RZ, 0xc0, !PT ;  /* 0x000000010a0b7812 */ /* 0x000fc600078ec0ff */
[----:B------:R0:W-:Y:S04]  /*05d0*/  STG.E.U8 desc[UR10][R6.64], R9 ;  /* 0x0000000906007986 */ /* 0x0001e8000c10110a */
[----:B------:R0:W-:Y:S02]  /*05e0*/  STG.E.U8 desc[UR10][R6.64+0x1], R11 ;  /* 0x0000010b06007986 */ /* 0x0001e4000c10110a */
.L_x_23:
[----:B0-----:R-:W-:Y:S02]  /*05f0*/  @!P2 IADD3 R6, P1, PT, R5, R2, RZ ;  /* 0x000000020506a210 */ /* 0x001fe40007f3e0ff */
[----:B------:R-:W-:-:S03]  /*0600*/  @!P2 SHF.R.U32.HI R5, RZ, R5, R3 ;  /* 0x00000005ff05a219 */ /* 0x000fc60000011603 */
[----:B------:R-:W-:Y:S01]  /*0610*/  @!P2 IMAD.X R7, RZ, RZ, R4, P1 ;  /* 0x000000ffff07a224 */ /* 0x000fe200008e0604 */
[----:B------:R-:W-:-:S05]  /*0620*/  @!P2 LOP3.LUT R5, R5, 0x1, RZ, 0xc0, !PT ;  /* 0x000000010505a812 */ /* 0x000fca00078ec0ff */
[----:B------:R1:W-:Y:S02]  /*0630*/  @!P2 STG.E.U8 desc[UR10][R6.64], R5 ;  /* 0x000000050600a986 */ /* 0x0003e4000c10110a */
.L_x_19:
[----:B------:R-:W3:Y:S01]  /*0640*/  LDC R24, c[0x0][0x39c] ;  /* 0x0000e700ff187b82 */ /* 0x000ee20000000800 */
[----:B-1----:R-:W-:Y:S01]  /*0650*/  IMAD.MOV.U32 R5, RZ, RZ, 0x1 ;  /* 0x00000001ff057424 */ /* 0x002fe200078e00ff */
[----:B---3--:R-:W-:-:S13]  /*0660*/  ISETP.GE.AND P1, PT, R24, 0x1, PT ;  /* 0x000000011800780c */ /* 0x008fda0003f26270 */
[----:B------:R-:W-:Y:S05]  /*0670*/  @!P1 BRA `(.L_x_24) ;  /* 0x0000001c00e49947 */ /* 0x000fea0003800000 */
[----:B0-2---:R-:W0:Y:S01]  /*0680*/  LDC.64 R10, c[0x0][0x3a8] ;  /* 0x0000ea00ff0a7b82 */ /* 0x005e220000000a00 */
[C---:B------:R-:W-:Y:S01]  /*0690*/  ISETP.GE.U32.AND P1, PT, R24.reuse, 0x10, PT ;  /* 0x000000101800780c */ /* 0x040fe20003f26070 */
[----:B------:R-:W-:Y:S01]  /*06a0*/  IMAD R5, R3, R24, RZ ;  /* 0x0000001803057224 */ /* 0x000fe200078e02ff */
[----:B------:R-:W-:-:S04]  /*06b0*/  LOP3.LUT R9, R24, 0xf, RZ, 0xc0, !PT ;  /* 0x0000000f18097812 */ /* 0x000fc800078ec0ff */
[----:B------:R-:W-:Y:S01]  /*06c0*/  ISETP.NE.AND P3, PT, R9, RZ, PT ;  /* 0x000000ff0900720c */ /* 0x000fe20003f65270 */
[----:B0-----:R-:W-:-:S04]  /*06d0*/  IMAD.WIDE R10, R5, 0x8, R10 ;  /* 0x00000008050a7825 */ /* 0x001fc800078e020a */
[----:B------:R-:W-:Y:S02]  /*06e0*/  IMAD.MOV.U32 R5, RZ, RZ, RZ ;  /* 0x000000ffff057224 */ /* 0x000fe400078e00ff */
[----:B------:R-:W-:Y:S06]  /*06f0*/  @!P1 BRA `(.L_x_25) ;  /* 0x0000000000589947 */ /* 0x000fec0003800000 */
[----:B------:R-:W-:Y:S01]  /*0700*/  LOP3.LUT R5, R24, 0x7ffffff0, RZ, 0xc0, !PT ;  /* 0x7ffffff018057812 */ /* 0x000fe200078ec0ff */
[----:B------:R-:W-:-:S07]  /*0710*/  IMAD.MOV.U32 R8, RZ, RZ, RZ ;  /* 0x000000ffff087224 */ /* 0x000fce00078e00ff */
.L_x_26:
[----:B0-----:R-:W-:-:S04]  /*0720*/  IMAD.WIDE.U32 R6, R8, 0x8, R10 ;  /* 0x0000000808067825 */ /* 0x001fc800078e000a */
[----:B------:R-:W-:Y:S01]  /*0730*/  VIADD R8, R8, 0x10 ;  /* 0x0000001008087836 */ /* 0x000fe20000000000 */
[----:B------:R0:W-:Y:S04]  /*0740*/  STG.E.64 desc[UR10][R6.64], RZ ;  /* 0x000000ff06007986 */ /* 0x0001e8000c101b0a */
[----:B------:R0:W-:Y:S01]  /*0750*/  STG.E.64 desc[UR10][R6.64+0x8], RZ ;  /* 0x000008ff06007986 */ /* 0x0001e2000c101b0a */
[----:B------:R-:W-:-:S03]  /*0760*/  ISETP.NE.AND P2, PT, R8, R5, PT ;  /* 0x000000050800720c */ /* 0x000fc60003f45270 */
[----:B------:R0:W-:Y:S04]  /*0770*/  STG.E.64 desc[UR10][R6.64+0x10], RZ ;  /* 0x000010ff06007986 */ /* 0x0001e8000c101b0a */
        /* <DEDUP_REMOVED lines=12> */
[----:B------:R0:W-:Y:S01]  /*0840*/  STG.E.64 desc[UR10][R6.64+0x78], RZ ;  /* 0x000078ff06007986 */ /* 0x0001e2000c101b0a */
[----:B------:R-:W-:Y:S05]  /*0850*/  @P2 BRA `(.L_x_26) ;  /* 0xfffffffc00b02947 */ /* 0x000fea000383ffff */
.L_x_25:
[----:B------:R-:W-:Y:S05]  /*0860*/  @!P3 BRA `(.L_x_27) ;  /* 0x000000000080b947 */ /* 0x000fea0003800000 */
[----:B------:R-:W-:Y:S02]  /*0870*/  ISETP.GE.U32.AND P2, PT, R9, 0x8, PT ;  /* 0x000000080900780c */ /* 0x000fe40003f46070 */
[----:B------:R-:W-:-:S04]  /*0880*/  LOP3.LUT R8, R24, 0x7, RZ, 0xc0, !PT ;  /* 0x0000000718087812 */ /* 0x000fc800078ec0ff */
[----:B------:R-:W-:-:S07]  /*0890*/  ISETP.NE.AND P3, PT, R8, RZ, PT ;  /* 0x000000ff0800720c */ /* 0x000fce0003f65270 */
[----:B------:R-:W-:Y:S06]  /*08a0*/  @!P2 BRA `(.L_x_28) ;  /* 0x000000000028a947 */ /* 0x000fec0003800000 */
[----:B0-----:R-:W-:-:S04]  /*08b0*/  IMAD.WIDE.U32 R6, R5, 0x8, R10 ;  /* 0x0000000805067825 */ /* 0x001fc800078e000a */
[----:B------:R-:W-:Y:S01]  /*08c0*/  VIADD R5, R5, 0x8 ;  /* 0x0000000805057836 */ /* 0x000fe20000000000 */
[----:B------:R1:W-:Y:S04]  /*08d0*/  STG.E.64 desc[UR10][R6.64], RZ ;  /* 0x000000ff06007986 */ /* 0x0003e8000c101b0a */
[----:B------:R1:W-:Y:S04]  /*08e0*/  STG.E.64 desc[UR10][R6.64+0x8], RZ ;  /* 0x000008ff06007986 */ /* 0x0003e8000c101b0a */
[----:B------:R1:W-:Y:S04]  /*08f0*/  STG.E.64 desc[UR10][R6.64+0x10], RZ ;  /* 0x000010ff06007986 */ /* 0x0003e8000c101b0a */
[----:B------:R1:W-:Y:S04]  /*0900*/  STG.E.64 desc[UR10][R6.64+0x18], RZ ;  /* 0x000018ff06007986 */ /* 0x0003e8000c101b0a */
[----:B------:R1:W-:Y:S04]  /*0910*/  STG.E.64 desc[UR10][R6.64+0x20], RZ ;  /* 0x000020ff06007986 */ /* 0x0003e8000c101b0a */
[----:B------:R1:W-:Y:S04]  /*0920*/  STG.E.64 desc[UR10][R6.64+0x28], RZ ;  /* 0x000028ff06007986 */ /* 0x0003e8000c101b0a */
[----:B------:R1:W-:Y:S04]  /*0930*/  STG.E.64 desc[UR10][R6.64+0x30], RZ ;  /* 0x000030ff06007986 */ /* 0x0003e8000c101b0a */
[----:B------:R1:W-:Y:S02]  /*0940*/  STG.E.64 desc[UR10][R6.64+0x38], RZ ;  /* 0x000038ff06007986 */ /* 0x0003e4000c101b0a */
.L_x_28:
[----:B------:R-:W-:Y:S05]  /*0950*/  @!P3 BRA `(.L_x_27) ;  /* 0x000000000044b947 */ /* 0x000fea0003800000 */
[----:B------:R-:W-:Y:S02]  /*0960*/  ISETP.GE.U32.AND P2, PT, R8, 0x4, PT ;  /* 0x000000040800780c */ /* 0x000fe40003f46070 */
[----:B------:R-:W-:-:S04]  /*0970*/  LOP3.LUT R8, R24, 0x3, RZ, 0xc0, !PT ;  /* 0x0000000318087812 */ /* 0x000fc800078ec0ff */
[----:B------:R-:W-:-:S07]  /*0980*/  ISETP.NE.AND P3, PT, R8, RZ, PT ;  /* 0x000000ff0800720c */ /* 0x000fce0003f65270 */
[----:B01----:R-:W-:-:S04]  /*0990*/  @P2 IMAD.WIDE.U32 R6, R5, 0x8, R10 ;  /* 0x0000000805062825 */ /* 0x003fc800078e000a */
[----:B------:R-:W-:Y:S01]  /*09a0*/  @P2 VIADD R5, R5, 0x4 ;  /* 0x0000000405052836 */ /* 0x000fe20000000000 */
[----:B------:R2:W-:Y:S04]  /*09b0*/  @P2 STG.E.64 desc[UR10][R6.64], RZ ;  /* 0x000000ff06002986 */ /* 0x0005e8000c101b0a */
[----:B------:R2:W-:Y:S04]  /*09c0*/  @P2 STG.E.64 desc[UR10][R6.64+0x8], RZ ;  /* 0x000008ff06002986 */ /* 0x0005e8000c101b0a */
[----:B------:R2:W-:Y:S04]  /*09d0*/  @P2 STG.E.64 desc[UR10][R6.64+0x10], RZ ;  /* 0x000010ff06002986 */ /* 0x0005e8000c101b0a */
[----:B------:R2:W-:Y:S01]  /*09e0*/  @P2 STG.E.64 desc[UR10][R6.64+0x18], RZ ;  /* 0x000018ff06002986 */ /* 0x0005e2000c101b0a */
[----:B------:R-:W-:Y:S05]  /*09f0*/  @!P3 BRA `(.L_x_27) ;  /* 0x00000000001cb947 */ /* 0x000fea0003800000 */
[----:B------:R-:W-:-:S05]  /*0a00*/  UMOV UR4, URZ ;  /* 0x000000ff00047c82 */ /* 0x000fca0008000000 */
.L_x_29:
[----:B--2---:R-:W-:Y:S01]  /*0a10*/  IMAD.WIDE.U32 R6, R5, 0x8, R10 ;  /* 0x0000000805067825 */ /* 0x004fe200078e000a */
[----:B------:R-:W-:-:S03]  /*0a20*/  UIADD3 UR4, UPT, UPT, UR4, 0x1, URZ ;  /* 0x0000000104047890 */ /* 0x000fc6000fffe0ff */
[----:B------:R-:W-:Y:S01]  /*0a30*/  VIADD R5, R5, 0x1 ;  /* 0x0000000105057836 */ /* 0x000fe20000000000 */
[----:B------:R3:W-:Y:S02]  /*0a40*/  STG.E.64 desc[UR10][R6.64], RZ ;  /* 0x000000ff06007986 */ /* 0x0007e4000c101b0a */
[----:B------:R-:W-:-:S13]  /*0a50*/  ISETP.NE.AND P2, PT, R8, UR4, PT ;  /* 0x0000000408007c0c */ /* 0x000fda000bf45270 */
[----:B---3--:R-:W-:Y:S05]  /*0a60*/  @P2 BRA `(.L_x_29) ;  /* 0xfffffffc00e82947 */ /* 0x008fea000383ffff */
.L_x_27:
[----:B------:R-:W-:Y:S05]  /*0a70*/  @!P0 BRA `(.L_x_30) ;  /* 0x0000000c00388947 */ /* 0x000fea0003800000 */
[C---:B012---:R-:W-:Y:S01]  /*0a80*/  LOP3.LUT R6, R0.reuse, 0xf, RZ, 0xc0, !PT ;  /* 0x0000000f00067812 */ /* 0x047fe200078ec0ff */
[----:B------:R-:W-:Y:S01]  /*0a90*/  IMAD.MOV.U32 R21, RZ, RZ, RZ ;  /* 0x000000ffff157224 */ /* 0x000fe200078e00ff */
[C---:B------:R-:W-:Y:S02]  /*0aa0*/  LOP3.LUT R7, R0.reuse, 0x7, RZ, 0xc0, !PT ;  /* 0x0000000700077812 */ /* 0x040fe400078ec0ff */
[----:B------:R-:W-:Y:S01]  /*0ab0*/  LOP3.LUT R9, R0, 0x3, RZ, 0xc0, !PT ;  /* 0x0000000300097812 */ /* 0x000fe200078ec0ff */
[----:B------:R-:W-:Y:S02]  /*0ac0*/  VIADD R5, R6, 0xffffffff ;  /* 0xffffffff06057836 */ /* 0x000fe40000000000 */
[----:B------:R-:W-:-:S03]  /*0ad0*/  VIADD R8, R7, 0xffffffff ;  /* 0xffffffff07087836 */ /* 0x000fc60000000000 */
[----:B------:R-:W-:Y:S01]  /*0ae0*/  ISETP.GE.U32.AND P0, PT, R5, 0x7, PT ;  /* 0x000000070500780c */ /* 0x000fe20003f06070 */
[----:B------:R-:W-:Y:S01]  /*0af0*/  IMAD.MOV.U32 R5, RZ, RZ, 0x1 ;  /* 0x00000001ff057424 */ /* 0x000fe200078e00ff */
[----:B------:R-:W-:Y:S02]  /*0b00*/  ISETP.GE.U32.AND P1, PT, R8, 0x3, PT ;  /* 0x000000030800780c */ /* 0x000fe40003f26070 */
[----:B------:R-:W-:-:S11]  /*0b10*/  LOP3.LUT R8, R0, 0x7ffffff0, RZ, 0xc0, !PT ;  /* 0x7ffffff000087812 */ /* 0x000fd600078ec0ff */
.L_x_36:
[C---:B----4-:R-:W-:Y:S01]  /*0b20*/  IMAD.WIDE.U32 R12, R21.reuse, 0x8, R10 ;  /* 0x00000008150c7825 */ /* 0x050fe200078e000a */
[----:B------:R-:W0:Y:S04]  /*0b30*/  LDC R0, c[0x0][0x398] ;  /* 0x0000e600ff007b82 */ /* 0x000e280000000800 */
[----:B------:R1:W5:Y:S01]  /*0b40*/  LDG.E.64 R18, desc[UR10][R12.64] ;  /* 0x0000000a0c127981 */ /* 0x000362000c1e1b00 */
[----:B------:R-:W-:Y:S01]  /*0b50*/  IMAD.MOV.U32 R23, RZ, RZ, RZ ;  /* 0x000000ffff177224 */ /* 0x000fe200078e00ff */
[----:B0-----:R-:W-:Y:S01]  /*0b60*/  ISETP.GE.U32.AND P2, PT, R0, 0x10, PT ;  /* 0x000000100000780c */ /* 0x001fe20003f46070 */
[----:B------:R-:W-:-:S12]  /*0b70*/  IMAD R20, R21, R0, RZ ;  /* 0x0000000015147224 */ /* 0x000fd800078e02ff */
[----:B-1----:R-:W-:Y:S05]  /*0b80*/  @!P2 BRA `(.L_x_31) ;  /* 0x000000040028a947 */ /* 0x002fea0003800000 */
[----:B------:R-:W-:-:S05]  /*0b90*/  UMOV UR4, URZ ;  /* 0x000000ff00047c82 */ /* 0x000fca0008000000 */
.L_x_32:
[----:B------:R-:W0:Y:S01]  /*0ba0*/  LDC.64 R16, c[0x0][0x388] ;  /* 0x0000e200ff107b82 */ /* 0x000e220000000a00 */
[----:B------:R-:W-:-:S05]  /*0bb0*/  IADD3 R14, P2, PT, R2, UR4, RZ ;  /* 0x00000004020e7c10 */ /* 0x000fca000ff5e0ff */
[----:B------:R-:W-:-:S05]  /*0bc0*/  IMAD.X R15, RZ, RZ, R4, P2 ;  /* 0x000000ffff0f7224 */ /* 0x000fca00010e0604 */
[----:B------:R-:W2:Y:S01]  /*0bd0*/  LDG.E.S8 R29, desc[UR10][R14.64] ;  /* 0x0000000a0e1d7981 */ /* 0x000ea2000c1e1300 */
[----:B------:R-:W-:-:S03]  /*0be0*/  VIADD R23, R20, UR4 ;  /* 0x0000000414177c36 */ /* 0x000fc60008000000 */
[----:B------:R-:W3:Y:S01]  /*0bf0*/  LDG.E.S8 R28, desc[UR10][R14.64+0x1] ;  /* 0x0000010a0e1c7981 */ /* 0x000ee2000c1e1300 */
[----:B0-----:R-:W-:-:S05]  /*0c00*/  IMAD.WIDE.U32 R16, R23, 0x8, R16 ;  /* 0x0000000817107825 */ /* 0x001fca00078e0010 */
[----:B------:R-:W4:Y:S04]  /*0c10*/  LDG.E.64.CONSTANT R26, desc[UR10][R16.64] ;  /* 0x0000000a101a7981 */ /* 0x000f28000c1e9b00 */
[----:B------:R-:W3:Y:S01]  /*0c20*/  LDG.E.64.CONSTANT R24, desc[UR10][R16.64+0x8] ;  /* 0x0000080a10187981 */ /* 0x000ee2000c1e9b00 */
[----:B--2---:R0:W4:Y:S03]  /*0c30*/  I2F.F64.S16 R22, R29 ;  /* 0x0000001d00167312 */ /* 0x0041260000101c00 */
[----:B0-----:R-:W2:Y:S01]  /*0c40*/  LDG.E.S8 R29, desc[UR10][R14.64+0x2] ;  /* 0x0000020a0e1d7981 */ /* 0x001ea2000c1e1300 */
[----:B----45:R-:W-:-:S04]  /*0c50*/  DFMA R22, R26, R22, R18 ;  /* 0x000000161a16722b */ /* 0x030fc80000000012 */
[----:B---3--:R0:W1:Y:S01]  /*0c60*/  I2F.F64.S16 R18, R28 ;  /* 0x0000001c00127312 */ /* 0x0080620000101c00 */
[----:B------:R-:W3:Y:S04]  /*0c70*/  LDG.E.64.CONSTANT R26, desc[UR10][R16.64+0x18] ;  /* 0x0000180a101a7981 */ /* 0x000ee8000c1e9b00 */
[----:B0-----:R-:W4:Y:S01]  /*0c80*/  LDG.E.S8 R28, desc[UR10][R14.64+0x3] ;  /* 0x0000030a0e1c7981 */ /* 0x001f22000c1e1300 */
[----:B-1----:R-:W-:-:S03]  /*0c90*/  DFMA R24, R24, R18, R22 ;  /* 0x000000121818722b */ /* 0x002fc60000000016 */
[----:B------:R-:W3:Y:S01]  /*0ca0*/  LDG.E.64.CONSTANT R22, desc[UR10][R16.64+0x10] ;  /* 0x0000100a10167981 */ /* 0x000ee2000c1e9b00 */
[----:B--2---:R0:W3:Y:S03]  /*0cb0*/  I2F.F64.S16 R18, R29 ;  /* 0x0000001d00127312 */ /* 0x0040e60000101c00 */
[----:B0-----:R-:W2:Y:S01]  /*0cc0*/  LDG.E.S8 R29, desc[UR10][R14.64+0x4] ;  /* 0x0000040a0e1d7981 */ /* 0x001ea2000c1e1300 */
[----:B---3--:R-:W-:-:S04]  /*0cd0*/  DFMA R18, R22, R18, R24 ;  /* 0x000000121612722b */ /* 0x008fc80000000018 */
[----:B----4-:R0:W1:Y:S01]  /*0ce0*/  I2F.F64.S16 R22, R28 ;  /* 0x0000001c00167312 */ /* 0x0100620000101c00 */
        /* <DEDUP_REMOVED lines=28> */
[----:B--2---:R-:W3:Y:S08]  /*0eb0*/  I2F.F64.S16 R18, R29 ;  /* 0x0000001d00127312 */ /* 0x004ef00000101c00 */
[----:B----4-:R-:W0:Y:S01]  /*0ec0*/  I2F.F64.S16 R28, R28 ;  /* 0x0000001c001c7312 */ /* 0x010e220000101c00 */
[----:B---3--:R-:W-:Y:S01]  /*0ed0*/  DFMA R18, R22, R18, R24 ;  /* 0x000000121612722b */ /* 0x008fe20000000018 */
[----:B------:R-:W2:Y:S04]  /*0ee0*/  LDG.E.S8 R22, desc[UR10][R14.64+0xc] ;  /* 0x00000c0a0e167981 */ /* 0x000ea8000c1e1300 */
[----:B------:R-:W3:Y:S03]  /*0ef0*/  LDG.E.64.CONSTANT R24, desc[UR10][R16.64+0x60] ;  /* 0x0000600a10187981 */ /* 0x000ee6000c1e9b00 */
[----:B0-----:R-:W-:Y:S01]  /*0f00*/  DFMA R26, R26, R28, R18 ;  /* 0x0000001c1a1a722b */ /* 0x001fe20000000012 */
[----:B------:R-:W4:Y:S04]  /*0f10*/  LDG.E.S8 R28, desc[UR10][R14.64+0xd] ;  /* 0x00000d0a0e1c7981 */ /* 0x000f28000c1e1300 */
[----:B------:R-:W4:Y:S04]  /*0f20*/  LDG.E.64.CONSTANT R18, desc[UR10][R16.64+0x68] ;  /* 0x0000680a10127981 */ /* 0x000f28000c1e9b00 */
[----:B------:R-:W4:Y:S01]  /*0f30*/  LDG.E.S8 R29, desc[UR10][R14.64+0xf] ;  /* 0x00000f0a0e1d7981 */ /* 0x000f22000c1e1300 */
[----:B--2---:R-:W3:Y:S02]  /*0f40*/  I2F.F64.S16 R22, R22 ;  /* 0x0000001600167312 */ /* 0x004ee40000101c00 */
[----:B---3--:R-:W-:-:S06]  /*0f50*/  DFMA R24, R24, R22, R26 ;  /* 0x000000161818722b */ /* 0x008fcc000000001a */
[----:B----4-:R-:W0:Y:S01]  /*0f60*/  I2F.F64.S16 R26, R28 ;  /* 0x0000001c001a7312 */ /* 0x010e220000101c00 */
[----:B------:R-:W2:Y:S01]  /*0f70*/  LDG.E.S8 R23, desc[UR10][R14.64+0xe] ;  /* 0x00000e0a0e177981 */ /* 0x000ea2000c1e1300 */
[----:B0-----:R-:W-:-:S03]  /*0f80*/  DFMA R24, R18, R26, R24 ;  /* 0x0000001a1218722b */ /* 0x001fc60000000018 */
[----:B------:R-:W3:Y:S04]  /*0f90*/  LDG.E.64.CONSTANT R18, desc[UR10][R16.64+0x70] ;  /* 0x0000700a10127981 */ /* 0x000ee8000c1e9b00 */
[----:B------:R-:W4:Y:S01]  /*0fa0*/  LDG.E.64.CONSTANT R26, desc[UR10][R16.64+0x78] ;  /* 0x0000780a101a7981 */ /* 0x000f22000c1e9b00 */
[----:B------:R-:W-:Y:S01]  /*0fb0*/  UIADD3 UR4, UPT, UPT, UR4, 0x10, URZ ;  /* 0x0000001004047890 */ /* 0x000fe2000fffe0ff */
[----:B------:R-:W-:Y:S05]  /*0fc0*/  I2F.F64.S16 R28, R29 ;  /* 0x0000001d001c7312 */ /* 0x000fea0000101c00 */
[----:B------:R-:W-:-:S03]  /*0fd0*/  ISETP.NE.AND P2, PT, R8, UR4, PT ;  /* 0x0000000408007c0c */ /* 0x000fc6000bf45270 */
[----:B--2---:R-:W3:Y:S02]  /*0fe0*/  I2F.F64.S16 R22, R23 ;  /* 0x0000001700167312 */ /* 0x004ee40000101c00 */
[----:B---3--:R-:W-:-:S08]  /*0ff0*/  DFMA R18, R18, R22, R24 ;  /* 0x000000161212722b */ /* 0x008fd00000000018 */
[----:B----4-:R-:W-:Y:S01]  /*1000*/  DFMA R18, R26, R28, R18 ;  /* 0x0000001c1a12722b */ /* 0x010fe20000000012 */
[----:B------:R-:W-:Y:S10]  /*1010*/  @P2 BRA `(.L_x_32) ;  /* 0xfffffff800e02947 */ /* 0x000ff4000383ffff */
[----:B------:R-:W-:-:S07]  /*1020*/  IMAD.MOV.U32 R23, RZ, RZ, R8 ;  /* 0x000000ffff177224 */ /* 0x000fce00078e0008 */
.L_x_31:
[----:B------:R-:W-:-:S13]  /*1030*/  ISETP.NE.AND P2, PT, R6, RZ, PT ;  /* 0x000000ff0600720c */ /* 0x000fda0003f45270 */
[----:B------:R-:W-:Y:S05]  /*1040*/  @!P2 BRA `(.L_x_33) ;  /* 0x000000040094a947 */ /* 0x000fea0003800000 */
[----:B------:R-:W-:Y:S01]  /*1050*/  ISETP.NE.AND P4, PT, R7, RZ, PT ;  /* 0x000000ff0700720c */ /* 0x000fe20003f85270 */
[----:B------:R-:W-:-:S12]  /*1060*/  @!P0 BRA `(.L_x_34) ;  /* 0x0000000000ac8947 */ /* 0x000fd80003800000 */
[----:B------:R-:W0:Y:S01]  /*1070*/  LDC.64 R16, c[0x0][0x388] ;  /* 0x0000e200ff107b82 */ /* 0x000e220000000a00 */
[----:B------:R-:W-:-:S05]  /*1080*/  IADD3 R14, P2, PT, R23, R2, RZ ;  /* 0x00000002170e7210 */ /* 0x000fca0007f5e0ff */
[----:B------:R-:W-:-:S05]  /*1090*/  IMAD.X R15, RZ, RZ, R4, P2 ;  /* 0x000000ffff0f7224 */ /* 0x000fca00010e0604 */
[----:B------:R-:W2:Y:S01]  /*10a0*/  LDG.E.S8 R22, desc[UR10][R14.64] ;  /* 0x0000000a0e167981 */ /* 0x000ea2000c1e1300 */
[----:B------:R-:W-:-:S04]  /*10b0*/  IMAD.IADD R29, R20, 0x1, R23 ;  /* 0x00000001141d7824 */ /* 0x000fc800078e0217 */
[----:B0-----:R-:W-:Y:S02]  /*10c0*/  IMAD.WIDE.U32 R28, R29, 0x8, R16 ;  /* 0x000000081d1c7825 */ /* 0x001fe400078e0010 */
[----:B------:R-:W0:Y:S03]  /*10d0*/  LDC.64 R16, c[0x0][0x388] ;  /* 0x0000e200ff107b82 */ /* 0x000e260000000a00 */
[----:B------:R-:W3:Y:S01]  /*10e0*/  LDG.E.64.CONSTANT R24, desc[UR10][R28.64] ;  /* 0x0000000a1c187981 */ /* 0x000ee2000c1e9b00 */
[----:B--2---:R1:W3:Y:S03]  /*10f0*/  I2F.F64.S16 R26, R22 ;  /* 0x00000016001a7312 */ /* 0x0042e60000101c00 */
[----:B-1----:R-:W2:Y:S01]  /*1100*/  LDG.E.S8 R22, desc[UR10][R14.64+0x3] ;  /* 0x0000030a0e167981 */ /* 0x002ea2000c1e1300 */
[----:B---3-5:R-:W-:Y:S01]  /*1110*/  DFMA R26, R24, R26, R18 ;  /* 0x0000001a181a722b */ /* 0x028fe20000000012 */
[----:B------:R-:W-:-:S02]  /*1120*/  IADD3 R19, P2, PT, R20, R23, RZ ;  /* 0x0000001714137210 */ /* 0x000fc40007f5e0ff */
[----:B------:R-:W3:Y:S02]  /*1130*/  LDG.E.S8 R18, desc[UR10][R14.64+0x1] ;  /* 0x0000010a0e127981 */ /* 0x000ee4000c1e1300 */
[----:B0-----:R-:W-:Y:S01]  /*1140*/  LEA R16, P3, R19, R16, 0x3 ;  /* 0x0000001013107211 */ /* 0x001fe200078618ff */
[----:B------:R-:W-:-:S05]  /*1150*/  IMAD.X R24, RZ, RZ, RZ, P2 ;  /* 0x000000ffff187224 */ /* 0x000fca00010e06ff */
[----:B------:R-:W-:-:S05]  /*1160*/  LEA.HI.X R17, R19, R17, R24, 0x3, P3 ;  /* 0x0000001113117211 */ /* 0x000fca00018f1c18 */
[----:B------:R-:W4:Y:S04]  /*1170*/  LDG.E.64.CONSTANT R24, desc[UR10][R16.64+0x8] ;  /* 0x0000080a10187981 */ /* 0x000f28000c1e9b00 */
[----:B------:R-:W2:Y:S01]  /*1180*/  LDG.E.64.CONSTANT R28, desc[UR10][R16.64+0x18] ;  /* 0x0000180a101c7981 */ /* 0x000ea2000c1e9b00 */
[----:B---3--:R-:W4:Y:S02]  /*1190*/  I2F.F64.S16 R18, R18 ;  /* 0x0000001200127312 */ /* 0x008f240000101c00 */
[----:B----4-:R-:W-:Y:S01]  /*11a0*/  DFMA R26, R24, R18, R26 ;  /* 0x00000012181a722b */ /* 0x010fe2000000001a */
[----:B------:R-:W3:Y:S04]  /*11b0*/  LDG.E.S8 R19, desc[UR10][R14.64+0x2] ;  /* 0x0000020a0e137981 */ /* 0x000ee8000c1e1300 */
[----:B------:R-:W4:Y:S01]  /*11c0*/  LDG.E.64.CONSTANT R24, desc[UR10][R16.64+0x10] ;  /* 0x0000100a10187981 */ /* 0x000f22000c1e9b00 */
[----:B---3--:R-:W4:Y:S02]  /*11d0*/  I2F.F64.S16 R18, R19 ;  /* 0x0000001300127312 */ /* 0x008f240000101c00 */
[----:B----4-:R-:W-:-:S06]  /*11e0*/  DFMA R18, R24, R18, R26 ;  /* 0x000000121812722b */ /* 0x010fcc000000001a */
[----:B--2---:R0:W1:Y:S01]  /*11f0*/  I2F.F64.S16 R24, R22 ;  /* 0x0000001600187312 */ /* 0x0040620000101c00 */
[----:B------:R-:W2:Y:S04]  /*1200*/  LDG.E.64.CONSTANT R26, desc[UR10][R16.64+0x20] ;  /* 0x0000200a101a7981 */ /* 0x000ea8000c1e9b00 */
[----:B0-----:R-:W3:Y:S01]  /*1210*/  LDG.E.S8 R22, desc[UR10][R14.64+0x5] ;  /* 0x0000050a0e167981 */ /* 0x001ee2000c1e1300 */
[----:B-1----:R-:W-:-:S03]  /*1220*/  DFMA R28, R28, R24, R18 ;  /* 0x000000181c1c722b */ /* 0x002fc60000000012 */
[----:B------:R-:W4:Y:S04]  /*1230*/  LDG.E.S8 R24, desc[UR10][R14.64+0x4] ;  /* 0x0000040a0e187981 */ /* 0x000f28000c1e1300 */
[----:B------:R-:W3:Y:S01]  /*1240*/  LDG.E.64.CONSTANT R18, desc[UR10][R16.64+0x28] ;  /* 0x0000280a10127981 */ /* 0x000ee2000c1e9b00 */
[----:B----4-:R-:W2:Y:S02]  /*1250*/  I2F.F64.S16 R24, R24 ;  /* 0x0000001800187312 */ /* 0x010ea40000101c00 */
[----:B--2---:R-:W-:-:S06]  /*1260*/  DFMA R24, R26, R24, R28 ;  /* 0x000000181a18722b */ /* 0x004fcc000000001c */
[----:B---3--:R-:W0:Y:S01]  /*1270*/  I2F.F64.S16 R26, R22 ;  /* 0x00000016001a7312 */ /* 0x008e220000101c00 */
[----:B------:R-:W2:Y:S01]  /*1280*/  LDG.E.64.CONSTANT R28, desc[UR10][R16.64+0x38] ;  /* 0x0000380a101c7981 */ /* 0x000ea2000c1e9b00 */
[----:B0-----:R-:W-:-:S03]  /*1290*/  DFMA R18, R18, R26, R24 ;  /* 0x0000001a1212722b */ /* 0x001fc60000000018 */
[----:B------:R-:W3:Y:S04]  /*12a0*/  LDG.E.S8 R26, desc[UR10][R14.64+0x6] ;  /* 0x0000060a0e1a7981 */ /* 0x000ee8000c1e1300 */
[----:B------:R3:W4:Y:S04]  /*12b0*/  LDG.E.S8 R27, desc[UR10][R14.64+0x7] ;  /* 0x0000070a0e1b7981 */ /* 0x000728000c1e1300 */
[----:B------:R-:W2:Y:S01]  /*12c0*/  LDG.E.64.CONSTANT R24, desc[UR10][R16.64+0x30] ;  /* 0x0000300a10187981 */ /* 0x000ea2000c1e9b00 */
[----:B------:R-:W-:Y:S01]  /*12d0*/  VIADD R23, R23, 0x8 ;  /* 0x0000000817177836 */ /* 0x000fe20000000000 */
[----:B---3--:R-:W2:Y:S08]  /*12e0*/  I2F.F64.S16 R14, R26 ;  /* 0x0000001a000e7312 */ /* 0x008eb00000101c00 */
[----:B----4-:R-:W0:Y:S01]  /*12f0*/  I2F.F64.S16 R26, R27 ;  /* 0x0000001b001a7312 */ /* 0x010e220000101c00 */
[----:B--2---:R-:W-:-:S08]  /*1300*/  DFMA R18, R24, R14, R18 ;  /* 0x0000000e1812722b */ /* 0x004fd00000000012 */
[----:B0-----:R-:W-:-:S11]  /*1310*/  DFMA R18, R28, R26, R18 ;  /* 0x0000001a1c12722b */ /* 0x001fd60000000012 */
.L_x_34:
        /* <DEDUP_REMOVED lines=9> */
[----:B------:R-:W0:Y:S04]  /*13b0*/  LDC.64 R14, c[0x0][0x388] ;  /* 0x0000e200ff0e7b82 */ /* 0x000e280000000a00 */
[----:B------:R-:W3:Y:S01]  /*13c0*/  LDG.E.64.CONSTANT R24, desc[UR10][R24.64] ;  /* 0x0000000a18187981 */ /* 0x000ee2000c1e9b00 */
[----:B--2---:R1:W3:Y:S03]  /*13d0*/  I2F.F64.S16 R26, R22 ;  /* 0x00000016001a7312 */ /* 0x0042e60000101c00 */
[----:B-1----:R-:W2:Y:S01]  /*13e0*/  LDG.E.S8 R22, desc[UR10][R16.64+0x1] ;  /* 0x0000010a10167981 */ /* 0x002ea2000c1e1300 */
[----:B---3-5:R-:W-:Y:S01]  /*13f0*/  DFMA R26, R24, R26, R18 ;  /* 0x0000001a181a722b */ /* 0x028fe20000000012 */
[----:B------:R-:W-:-:S04]  /*1400*/  IADD3 R18, P2, PT, R20, R23, RZ ;  /* 0x0000001714127210 */ /* 0x000fc80007f5e0ff */
[----:B0-----:R-:W-:Y:S01]  /*1410*/  LEA R28, P3, R18, R14, 0x3 ;  /* 0x0000000e121c7211 */ /* 0x001fe200078618ff */
[----:B------:R-:W-:-:S05]  /*1420*/  IMAD.X R14, RZ, RZ, RZ, P2 ;  /* 0x000000ffff0e7224 */ /* 0x000fca00010e06ff */
[----:B------:R-:W-:-:S05]  /*1430*/  LEA.HI.X R29, R18, R15, R14, 0x3, P3 ;  /* 0x0000000f121d7211 */ /* 0x000fca00018f1c0e */
[----:B------:R-:W3:Y:S04]  /*1440*/  LDG.E.64.CONSTANT R18, desc[UR10][R28.64+0x8] ;  /* 0x0000080a1c127981 */ /* 0x000ee8000c1e9b00 */
[----:B------:R-:W4:Y:S01]  /*1450*/  LDG.E.64.CONSTANT R24, desc[UR10][R28.64+0x10] ;  /* 0x0000100a1c187981 */ /* 0x000f22000c1e9b00 */
[----:B--2---:R-:W3:Y:S02]  /*1460*/  I2F.F64.S16 R14, R22 ;  /* 0x00000016000e7312 */ /* 0x004ee40000101c00 */
[----:B---3--:R-:W-:Y:S01]  /*1470*/  DFMA R26, R18, R14, R26 ;  /* 0x0000000e121a722b */ /* 0x008fe2000000001a */
[----:B------:R-:W2:Y:S04]  /*1480*/  LDG.E.S8 R14, desc[UR10][R16.64+0x2] ;  /* 0x0000020a100e7981 */ /* 0x000ea8000c1e1300 */
[----:B------:R-:W3:Y:S04]  /*1490*/  LDG.E.S8 R15, desc[UR10][R16.64+0x3] ;  /* 0x0000030a100f7981 */ /* 0x000ee8000c1e1300 */
[----:B------:R-:W4:Y:S01]  /*14a0*/  LDG.E.64.CONSTANT R16, desc[UR10][R28.64+0x18] ;  /* 0x0000180a1c107981 */ /* 0x000f22000c1e9b00 */
[----:B------:R-:W-:Y:S01]  /*14b0*/  VIADD R23, R23, 0x4 ;  /* 0x0000000417177836 */ /* 0x000fe20000000000 */
[----:B--2---:R-:W4:Y:S08]  /*14c0*/  I2F.F64.S16 R18, R14 ;  /* 0x0000000e00127312 */ /* 0x004f300000101c00 */
[----:B---3--:R-:W0:Y:S01]  /*14d0*/  I2F.F64.S16 R14, R15 ;  /* 0x0000000f000e7312 */ /* 0x008e220000101c00 */
[----:B----4-:R-:W-:-:S08]  /*14e0*/  DFMA R18, R24, R18, R26 ;  /* 0x000000121812722b */ /* 0x010fd0000000001a */
[----:B0-----:R-:W-:-:S11]  /*14f0*/  DFMA R18, R16, R14, R18 ;  /* 0x0000000e1012722b */ /* 0x001fd60000000012 */
.L_x_35:
[----:B------:R-:W-:Y:S05]  /*1500*/  @!P4 BRA `(.L_x_33) ;  /* 0x000000000064c947 */ /* 0x000fea0003800000 */
[----:B------:R-:W0:Y:S01]  /*1510*/  LDC.64 R14, c[0x0][0x388] ;  /* 0x0000e200ff0e7b82 */ /* 0x000e220000000a00 */
[----:B------:R-:W-:-:S05]  /*1520*/  IADD3 R16, P2, PT, R23, R2, RZ ;  /* 0x0000000217107210 */ /* 0x000fca0007f5e0ff */
[----:B------:R-:W-:-:S05]  /*1530*/  IMAD.X R17, RZ, RZ, R4, P2 ;  /* 0x000000ffff117224 */ /* 0x000fca00010e0604 */
[----:B------:R-:W2:Y:S01]  /*1540*/  LDG.E.S8 R22, desc[UR10][R16.64] ;  /* 0x0000000a10167981 */ /* 0x000ea2000c1e1300 */
[----:B------:R-:W-:-:S04]  /*1550*/  IMAD.IADD R25, R20, 0x1, R23 ;  /* 0x0000000114197824 */ /* 0x000fc800078e0217 */
[----:B0-----:R-:W-:-:S06]  /*1560*/  IMAD.WIDE.U32 R24, R25, 0x8, R14 ;  /* 0x0000000819187825 */ /* 0x001fcc00078e000e */
[----:B------:R-:W3:Y:S01]  /*1570*/  LDG.E.64.CONSTANT R24, desc[UR10][R24.64] ;  /* 0x0000000a18187981 */ /* 0x000ee2000c1e9b00 */
[----:B------:R-:W-:Y:S01]  /*1580*/  ISETP.NE.AND P2, PT, R9, 0x1, PT ;  /* 0x000000010900780c */ /* 0x000fe20003f45270 */
[----:B--2---:R-:W3:Y:S02]  /*1590*/  I2F.F64.S16 R14, R22 ;  /* 0x00000016000e7312 */ /* 0x004ee40000101c00 */
[----:B---3-5:R-:W-:-:S10]  /*15a0*/  DFMA R18, R24, R14, R18 ;  /* 0x0000000e1812722b */ /* 0x028fd40000000012 */
[----:B------:R-:W-:Y:S05]  /*15b0*/  @!P2 BRA `(.L_x_33) ;  /* 0x000000000038a947 */ /* 0x000fea0003800000 */
[----:B------:R-:W0:Y:S01]  /*15c0*/  LDC.64 R14, c[0x0][0x388] ;  /* 0x0000e200ff0e7b82 */ /* 0x000e220000000a00 */
[----:B------:R-:W-:Y:S01]  /*15d0*/  ISETP.NE.AND P2, PT, R9, 0x2, PT ;  /* 0x000000020900780c */ /* 0x000fe20003f45270 */
[----:B------:R-:W2:Y:S01]  /*15e0*/  LDG.E.S8 R28, desc[UR10][R16.64+0x1] ;  /* 0x0000010a101c7981 */ /* 0x000ea2000c1e1300 */
[----:B------:R-:W-:-:S05]  /*15f0*/  IADD3 R20, P3, PT, R20, R23, RZ ;  /* 0x0000001714147210 */ /* 0x000fca0007f7e0ff */
[----:B------:R-:W-:-:S06]  /*1600*/  IMAD.X R22, RZ, RZ, RZ, P3 ;  /* 0x000000ffff167224 */ /* 0x000fcc00018e06ff */
[----:B------:R-:W3:Y:S01]  /*1610*/  @P2 LDG.E.S8 R24, desc[UR10][R16.64+0x2] ;  /* 0x0000020a10182981 */ /* 0x000ee2000c1e1300 */
[----:B0-----:R-:W-:-:S04]  /*1620*/  LEA R14, P3, R20, R14, 0x3 ;  /* 0x0000000e140e7211 */ /* 0x001fc800078618ff */
[----:B------:R-:W-:-:S05]  /*1630*/  LEA.HI.X R15, R20, R15, R22, 0x3, P3 ;  /* 0x0000000f140f7211 */ /* 0x000fca00018f1c16 */
[----:B------:R-:W4:Y:S04]  /*1640*/  LDG.E.64.CONSTANT R22, desc[UR10][R14.64+0x8] ;  /* 0x0000080a0e167981 */ /* 0x000f28000c1e9b00 */
[----:B------:R-:W5:Y:S01]  /*1650*/  @P2 LDG.E.64.CONSTANT R26, desc[UR10][R14.64+0x10] ;  /* 0x0000100a0e1a2981 */ /* 0x000f62000c1e9b00 */
[----:B--2---:R-:W4:Y:S08]  /*1660*/  I2F.F64.S16 R28, R28 ;  /* 0x0000001c001c7312 */ /* 0x004f300000101c00 */
[----:B---3--:R-:W5:Y:S01]  /*1670*/  @P2 I2F.F64.S16 R24, R24 ;  /* 0x0000001800182312 */ /* 0x008f620000101c00 */
[----:B----4-:R-:W-:-:S08]  /*1680*/  DFMA R18, R22, R28, R18 ;  /* 0x0000001c1612722b */ /* 0x010fd00000000012 */
[----:B-----5:R-:W-:-:S11]  /*1690*/  @P2 DFMA R18, R26, R24, R18 ;  /* 0x000000181a12222b */ /* 0x020fd60000000012 */
.L_x_33:
[----:B------:R-:W0:Y:S01]  /*16a0*/  LDC.64 R14, c[0x0][0x390] ;  /* 0x0000e400ff0e7b82 */ /* 0x000e220000000a00 */
[----:B------:R-:W1:Y:S01]  /*16b0*/  LDCU UR4, c[0x0][0x39c] ;  /* 0x00007380ff0477ac */ /* 0x000e620008000800 */
[----:B0-----:R-:W-:-:S06]  /*16c0*/  IMAD.WIDE.U32 R14, R21, 0x8, R14 ;  /* 0x00000008150e7825 */ /* 0x001fcc00078e000e */
[----:B------:R-:W2:Y:S01]  /*16d0*/  LDG.E.64.CONSTANT R14, desc[UR10][R14.64] ;  /* 0x0000000a0e0e7981 */ /* 0x000ea2000c1e9b00 */
[----:B------:R-:W-:-:S05]  /*16e0*/  VIADD R21, R21, 0x1 ;  /* 0x0000000115157836 */ /* 0x000fca0000000000 */
[----:B-1----:R-:W-:Y:S01]  /*16f0*/  ISETP.NE.AND P3, PT, R21, UR4, PT ;  /* 0x0000000415007c0c */ /* 0x002fe2000bf65270 */
[----:B--2--5:R-:W-:-:S07]  /*1700*/  DADD R18, -R14, R18 ;  /* 0x000000000e127229 */ /* 0x024fce0000000112 */
[----:B------:R4:W-:Y:S01]  /*1710*/  STG.E.64 desc[UR10][R12.64], R18 ;  /* 0x000000120c007986 */ /* 0x0009e2000c101b0a */
[----:B------:R-:W-:-:S06]  /*1720*/  DSETP.GT.AND P2, PT, R18, RZ, PT ;  /* 0x000000ff1200722a */ /* 0x000fcc0003f44000 */
[----:B------:R-:W-:Y:S01]  /*1730*/  SEL R5, R5, RZ, !P2 ;  /* 0x000000ff05057207 */ /* 0x000fe20005000000 */
[----:B------:R-:W-:Y:S07]  /*1740*/  @!P3 BRA `(.L_x_24) ;  /* 0x0000000c00b0b947 */ /* 0x000fee0003800000 */
[----:B------:R-:W-:Y:S05]  /*1750*/  BRA `(.L_x_36) ;  /* 0xfffffff000f07947 */ /* 0x000fea000383ffff */
.L_x_30:
[----:B------:R-:W-:Y:S02]  /*1760*/  IMAD.MOV.U32 R5, RZ, RZ, 0x1 ;  /* 0x00000001ff057424 */ /* 0x000fe400078e00ff */
[----:B------:R-:W-:Y:S01]  /*1770*/  IMAD.MOV.U32 R27, RZ, RZ, RZ ;  /* 0x000000ffff1b7224 */ /* 0x000fe200078e00ff */
[----:B------:R-:W-:Y:S06]  /*1780*/  @!P1 BRA `(.L_x_37) ;  /* 0x0000000400c09947 */ /* 0x000fec0003800000 */
[----:B------:R-:W-:Y:S02]  /*1790*/  IMAD.MOV.U32 R5, RZ, RZ, 0x1 ;  /* 0x00000001ff057424 */ /* 0x000fe400078e00ff */
[----:B------:R-:W-:-:S07]  /*17a0*/  IMAD.MOV.U32 R25, RZ, RZ, RZ ;  /* 0x000000ffff197224 */ /* 0x000fce00078e00ff */
.L_x_38:
[----:B------:R-:W3:Y:S01]  /*17b0*/  LDC.64 R22, c[0x0][0x390] ;  /* 0x0000e400ff167b82 */ /* 0x000ee20000000a00 */
[----:B012---:R-:W-:-:S05]  /*17c0*/  IMAD.WIDE.U32 R6, R25, 0x8, R10 ;  /* 0x0000000819067825 */ /* 0x007fca00078e000a */
[----:B------:R-:W2:Y:S04]  /*17d0*/  LDG.E.64 R28, desc[UR10][R6.64] ;  /* 0x0000000a061c7981 */ /* 0x000ea8000c1e1b00 */
[----:B------:R-:W4:Y:S04]  /*17e0*/  LDG.E.64 R18, desc[UR10][R6.64+0x8] ;  /* 0x0000080a06127981 */ /* 0x000f28000c1e1b00 */
[----:B------:R-:W5:Y:S04]  /*17f0*/  LDG.E.64 R16, desc[UR10][R6.64+0x10] ;  /* 0x0000100a06107981 */ /* 0x000f68000c1e1b00 */
[----:B------:R-:W5:Y:S04]  /*1800*/  LDG.E.64 R20, desc[UR10][R6.64+0x20] ;  /* 0x0000200a06147981 */ /* 0x000f68000c1e1b00 */
[----:B------:R-:W5:Y:S01]  /*1810*/  LDG.E.64 R26, desc[UR10][R6.64+0x28] ;  /* 0x0000280a061a7981 */ /* 0x000f62000c1e1b00 */
[----:B---3--:R-:W-:-:S05]  /*1820*/  IMAD.WIDE.U32 R22, R25, 0x8, R22 ;  /* 0x0000000819167825 */ /* 0x008fca00078e0016 */
[----:B------:R-:W2:Y:S04]  /*1830*/  LDG.E.64.CONSTANT R12, desc[UR10][R22.64] ;  /* 0x0000000a160c7981 */ /* 0x000ea8000c1e9b00 */
[----:B------:R-:W4:Y:S04]  /*1840*/  LDG.E.64.CONSTANT R8, desc[UR10][R22.64+0x8] ;  /* 0x0000080a16087981 */ /* 0x000f28000c1e9b00 */
[----:B------:R-:W5:Y:S01]  /*1850*/  LDG.E.64.CONSTANT R14, desc[UR10][R22.64+0x10] ;  /* 0x0000100a160e7981 */ /* 0x000f62000c1e9b00 */
[----:B--2---:R-:W-:-:S03]  /*1860*/  DADD R28, -R12, R28 ;  /* 0x000000000c1c7229 */ /* 0x004fc6000000011c */
[----:B------:R-:W2:Y:S01]  /*1870*/  LDG.E.64 R12, desc[UR10][R6.64+0x18] ;  /* 0x0000180a060c7981 */ /* 0x000ea2000c1e1b00 */
[----:B----4-:R-:W-:-:S03]  /*1880*/  DADD R18, -R8, R18 ;  /* 0x0000000008127229 */ /* 0x010fc60000000112 */
[----:B------:R-:W2:Y:S01]  /*1890*/  LDG.E.64.CONSTANT R8, desc[UR10][R22.64+0x18] ;  /* 0x0000180a16087981 */ /* 0x000ea2000c1e9b00 */
[----:B-----5:R-:W-:-:S03]  /*18a0*/  DADD R16, -R14, R16 ;  /* 0x000000000e107229 */ /* 0x020fc60000000110 */
[----:B------:R-:W3:Y:S01]  /*18b0*/  LDG.E.64.CONSTANT R14, desc[UR10][R22.64+0x20] ;  /* 0x0000200a160e7981 */ /* 0x000ee2000c1e9b00 */
[----:B--2---:R-:W-:-:S03]  /*18c0*/  DADD R12, -R8, R12 ;  /* 0x00000000080c7229 */ /* 0x004fc6000000010c */
[----:B------:R-:W2:Y:S01]  /*18d0*/  LDG.E.64.CONSTANT R8, desc[UR10][R22.64+0x28] ;  /* 0x0000280a16087981 */ /* 0x000ea2000c1e9b00 */
[----:B------:R-:W-:Y:S02]  /*18e0*/  DSETP.GT.AND P1, PT, R28, RZ, PT ;  /* 0x000000ff1c00722a */ /* 0x000fe40003f24000 */
[----:B---3--:R-:W-:Y:S01]  /*18f0*/  DADD R20, -R14, R20 ;  /* 0x000000000e147229 */ /* 0x008fe20000000114 */
[----:B------:R0:W-:Y:S01]  /*1900*/  STG.E.64 desc[UR10][R6.64], R28 ;  /* 0x0000001c06007986 */ /* 0x0001e2000c101b0a */
[----:B------:R-:W-:-:S03]  /*1910*/  DSETP.GT.AND P6, PT, R12, RZ, PT ;  /* 0x000000ff0c00722a */ /* 0x000fc60003fc4000 */
[----:B------:R1:W-:Y:S04]  /*1920*/  STG.E.64 desc[UR10][R6.64+0x18], R12 ;  /* 0x0000180c06007986 */ /* 0x0003e8000c101b0a */
[----:B------:R-:W3:Y:S04]  /*1930*/  LDG.E.64.CONSTANT R14, desc[UR10][R22.64+0x30] ;  /* 0x0000300a160e7981 */ /* 0x000ee8000c1e9b00 */
[----:B0-----:R-:W3:Y:S04]  /*1940*/  LDG.E.64 R28, desc[UR10][R6.64+0x30] ;  /* 0x0000300a061c7981 */ /* 0x001ee8000c1e1b00 */
[----:B-1----:R-:W4:Y:S01]  /*1950*/  LDG.E.64.CONSTANT R12, desc[UR10][R22.64+0x38] ;  /* 0x0000380a160c7981 */ /* 0x002f22000c1e9b00 */
[----:B--2---:R-:W-:-:S03]  /*1960*/  DADD R26, -R8, R26 ;  /* 0x00000000081a7229 */ /* 0x004fc6000000011a */
[----:B------:R-:W4:Y:S01]  /*1970*/  LDG.E.64 R8, desc[UR10][R6.64+0x38] ;  /* 0x0000380a06087981 */ /* 0x000f22000c1e1b00 */
[----:B------:R-:W-:Y:S02]  /*1980*/  DSETP.GT.AND P0, PT, R18, RZ, PT ;  /* 0x000000ff1200722a */ /* 0x000fe40003f04000 */
[----:B------:R-:W-:Y:S01]  /*1990*/  DSETP.GT.AND P2, PT, R16, RZ, PT ;  /* 0x000000ff1000722a */ /* 0x000fe20003f44000 */
[----:B------:R0:W-:Y:S04]  /*19a0*/  STG.E.64 desc[UR10][R6.64+0x8], R18 ;  /* 0x0000081206007986 */ /* 0x0001e8000c101b0a */
[----:B------:R1:W-:Y:S04]  /*19b0*/  STG.E.64 desc[UR10][R6.64+0x10], R16 ;  /* 0x0000101006007986 */ /* 0x0003e8000c101b0a */
[----:B0-----:R-:W2:Y:S04]  /*19c0*/  LDG.E.64.CONSTANT R18, desc[UR10][R22.64+0x40] ;  /* 0x0000400a16127981 */ /* 0x001ea8000c1e9b00 */
[----:B-1----:R-:W2:Y:S01]  /*19d0*/  LDG.E.64 R16, desc[UR10][R6.64+0x40] ;  /* 0x0000400a06107981 */ /* 0x002ea2000c1e1b00 */
[----:B---3--:R-:W-:-:S03]  /*19e0*/  DADD R28, -R14, R28 ;  /* 0x000000000e1c7229 */ /* 0x008fc6000000011c */
[----:B------:R-:W3:Y:S01]  /*19f0*/  LDG.E.64.CONSTANT R14, desc[UR10][R22.64+0x48] ;  /* 0x0000480a160e7981 */ /* 0x000ee2000c1e9b00 */
[----:B----4-:R-:W-:-:S03]  /*1a00*/  DADD R8, -R12, R8 ;  /* 0x000000000c087229 */ /* 0x010fc60000000108 */
[----:B------:R-:W3:Y:S01]  /*1a10*/  LDG.E.64 R12, desc[UR10][R6.64+0x48] ;  /* 0x0000480a060c7981 */ /* 0x000ee2000c1e1b00 */
[----:B------:R-:W-:-:S03]  /*1a20*/  DSETP.GT.AND P5, PT, R20, RZ, PT ;  /* 0x000000ff1400722a */ /* 0x000fc60003fa4000 */
[----:B------:R0:W-:Y:S01]  /*1a30*/  STG.E.64 desc[UR10][R6.64+0x20], R20 ;  /* 0x0000201406007986 */ /* 0x0001e2000c101b0a */
[----:B------:R-:W-:-:S03]  /*1a40*/  DSETP.GT.AND P4, PT, R26, RZ, PT ;  /* 0x000000ff1a00722a */ /* 0x000fc60003f84000 */
[----:B------:R3:W-:Y:S04]  /*1a50*/  STG.E.64 desc[UR10][R6.64+0x28], R26 ;  /* 0x0000281a06007986 */ /* 0x0007e8000c101b0a */
[----:B0-----:R-:W4:Y:S01]  /*1a60*/  LDG.E.64.CONSTANT R20, desc[UR10][R22.64+0x50] ;  /* 0x0000500a16147981 */ /* 0x001f22000c1e9b00 */
[----:B--2---:R-:W-:-:S03]  /*1a70*/  DADD R16, -R18, R16 ;  /* 0x0000000012107229 */ /* 0x004fc60000000110 */
[----:B------:R-:W4:Y:S01]  /*1a80*/  LDG.E.64 R18, desc[UR10][R6.64+0x50] ;  /* 0x0000500a06127981 */ /* 0x000f22000c1e1b00 */
[----:B---3--:R-:W-:-:S03]  /*1a90*/  DADD R26, -R14, R12 ;  /* 0x000000000e1a7229 */ /* 0x008fc6000000010c */
[----:B------:R-:W2:Y:S04]  /*1aa0*/  LDG.E.64 R12, desc[UR10][R6.64+0x58] ;  /* 0x0000580a060c7981 */ /* 0x000ea8000c1e1b00 */
[----:B------:R-:W2:Y:S01]  /*1ab0*/  LDG.E.64.CONSTANT R14, desc[UR10][R22.64+0x58] ;  /* 0x0000580a160e7981 */ /* 0x000ea2000c1e9b00 */
[----:B------:R-:W-:-:S03]  /*1ac0*/  DSETP.GT.AND P3, PT, R28, RZ, PT ;  /* 0x000000ff1c00722a */ /* 0x000fc60003f64000 */
[----:B------:R4:W-:Y:S01]  /*1ad0*/  STG.E.64 desc[UR10][R6.64+0x30], R28 ;  /* 0x0000301c06007986 */ /* 0x0009e2000c101b0a */
[----:B------:R-:W-:Y:S01]  /*1ae0*/  SEL R5, R5, RZ, !P1 ;  /* 0x000000ff05057207 */ /* 0x000fe20004800000 */
[----:B------:R-:W-:Y:S02]  /*1af0*/  DSETP.GT.AND P1, PT, R8, RZ, PT ;  /* 0x000000ff0800722a */ /* 0x000fe40003f24000 */
[----:B------:R0:W-:Y:S01]  /*1b00*/  STG.E.64 desc[UR10][R6.64+0x38], R8 ;  /* 0x0000380806007986 */ /* 0x0001e2000c101b0a */
[----:B----4-:R-:W-:-:S03]  /*1b10*/  DADD R28, -R20, R18 ;  /* 0x00000000141c7229 */ /* 0x010fc60000000112 */
[----:B------:R-:W3:Y:S04]  /*1b20*/  LDG.E.64 R18, desc[UR10][R6.64+0x60] ;  /* 0x0000600a06127981 */ /* 0x000ee8000c1e1b00 */
[----:B------:R-:W3:Y:S04]  /*1b30*/  LDG.E.64.CONSTANT R20, desc[UR10][R22.64+0x60] ;  /* 0x0000600a16147981 */ /* 0x000ee8000c1e9b00 */
[----:B0-----:R-:W4:Y:S01]  /*1b40*/  LDG.E.64 R8, desc[UR10][R6.64+0x70] ;  /* 0x0000700a06087981 */ /* 0x001f22000c1e1b00 */
[----:B--2---:R-:W-:-:S03]  /*1b50*/  DADD R14, -R14, R12 ;  /* 0x000000000e0e7229 */ /* 0x004fc6000000010c */
[----:B------:R-:W4:Y:S01]  /*1b60*/  LDG.E.64.CONSTANT R12, desc[UR10][R22.64+0x70] ;  /* 0x0000700a160c7981 */ /* 0x000f22000c1e9b00 */
[----:B------:R-:W-:Y:S01]  /*1b70*/  SEL R5, R5, RZ, !P0 ;  /* 0x000000ff05057207 */ /* 0x000fe20004000000 */
[----:B------:R-:W-:Y:S02]  /*1b80*/  DSETP.GT.AND P0, PT, R16, RZ, PT ;  /* 0x000000ff1000722a */ /* 0x000fe40003f04000 */
[----:B------:R0:W-:Y:S01]  /*1b90*/  STG.E.64 desc[UR10][R6.64+0x40], R16 ;  /* 0x0000401006007986 */ /* 0x0001e2000c101b0a */
[----:B------:R-:W-:Y:S01]  /*1ba0*/  SEL R5, R5, RZ, !P2 ;  /* 0x000000ff05057207 */ /* 0x000fe20005000000 */
[----:B------:R-:W-:Y:S02]  /*1bb0*/  DSETP.GT.AND P2, PT, R26, RZ, PT ;  /* 0x000000ff1a00722a */ /* 0x000fe40003f44000 */
[----:B------:R1:W-:Y:S04]  /*1bc0*/  STG.E.64 desc[UR10][R6.64+0x48], R26 ;  /* 0x0000481a06007986 */ /* 0x0003e8000c101b0a */
[----:B0-----:R-:W2:Y:S01]  /*1bd0*/  LDG.E.64 R16, desc[UR10][R6.64+0x78] ;  /* 0x0000780a06107981 */ /* 0x001ea2000c1e1b00 */
[----:B---3--:R-:W-:-:S03]  /*1be0*/  DADD R20, -R20, R18 ;  /* 0x0000000014147229 */ /* 0x008fc60000000112 */
[----:B-1----:R0:W3:Y:S04]  /*1bf0*/  LDG.E.64.CONSTANT R26, desc[UR10][R22.64+0x68] ;  /* 0x0000680a161a7981 */ /* 0x0020e8000c1e9b00 */
[----:B------:R-:W2:Y:S01]  /*1c00*/  LDG.E.64.CONSTANT R18, desc[UR10][R22.64+0x78] ;  /* 0x0000780a16127981 */ /* 0x000ea2000c1e9b00 */
[----:B----4-:R-:W-:-:S03]  /*1c10*/  DADD R8, -R12, R8 ;  /* 0x000000000c087229 */ /* 0x010fc60000000108 */
[----:B------:R-:W3:Y:S01]  /*1c20*/  LDG.E.64 R12, desc[UR10][R6.64+0x68] ;  /* 0x0000680a060c7981 */ /* 0x000ee2000c1e1b00 */
[----:B------:R-:W-:-:S04]  /*1c30*/  SEL R5, R5, RZ, !P6 ;  /* 0x000000ff05057207 */ /* 0x000fc80007000000 */
[----:B------:R-:W-:-:S04]  /*1c40*/  SEL R5, R5, RZ, !P5 ;  /* 0x000000ff05057207 */ /* 0x000fc80006800000 */
[----:B------:R-:W-:-:S04]  /*1c50*/  SEL R5, R5, RZ, !P4 ;  /* 0x000000ff05057207 */ /* 0x000fc80006000000 */
[----:B------:R-:W-:-:S04]  /*1c60*/  SEL R5, R5, RZ, !P3 ;  /* 0x000000ff05057207 */ /* 0x000fc80005800000 */
[----:B------:R-:W-:Y:S01]  /*1c70*/  SEL R5, R5, RZ, !P1 ;  /* 0x000000ff05057207 */ /* 0x000fe20004800000 */
[----:B------:R-:W-:-:S03]  /*1c80*/  DSETP.GT.AND P6, PT, R28, RZ, PT ;  /* 0x000000ff1c00722a */ /* 0x000fc60003fc4000 */
[----:B------:R-:W-:Y:S01]  /*1c90*/  SEL R5, R5, RZ, !P0 ;  /* 0x000000ff05057207 */ /* 0x000fe20004000000 */
[----:B--2---:R-:W-:-:S03]  /*1ca0*/  DADD R16, -R18, R16 ;  /* 0x0000000012107229 */ /* 0x004fc60000000110 */
[----:B------:R-:W-:Y:S01]  /*1cb0*/  SEL R5, R5, RZ, !P2 ;  /* 0x000000ff05057207 */ /* 0x000fe20005000000 */
[----:B------:R-:W-:-:S03]  /*1cc0*/  DSETP.GT.AND P3, PT, R14, RZ, PT ;  /* 0x000000ff0e00722a */ /* 0x000fc60003f64000 */
[----:B------:R-:W-:Y:S01]  /*1cd0*/  SEL R5, R5, RZ, !P6 ;  /* 0x000000ff05057207 */ /* 0x000fe20007000000 */
[----:B------:R-:W-:Y:S02]  /*1ce0*/  DSETP.MAX.AND P5, P4, R8, R16, PT ;  /* 0x000000100800722a */ /* 0x000fe40003caf000 */
[----:B------:R-:W-:Y:S01]  /*1cf0*/  DSETP.GT.AND P1, PT, R20, RZ, PT ;  /* 0x000000ff1400722a */ /* 0x000fe20003f24000 */
[----:B------:R-:W-:Y:S01]  /*1d00*/  SEL R5, R5, RZ, !P3 ;  /* 0x000000ff05057207 */ /* 0x000fe20005800000 */
[----:B------:R-:W-:Y:S02]  /*1d10*/  IMAD.MOV.U32 R19, RZ, RZ, R9 ;  /* 0x000000ffff137224 */ /* 0x000fe400078e0009 */
[----:B0-----:R-:W-:Y:S01]  /*1d20*/  IMAD.MOV.U32 R22, RZ, RZ, R17 ;  /* 0x000000ffff167224 */ /* 0x001fe200078e0011 */
[----:B------:R-:W-:Y:S01]  /*1d30*/  STG.E.64 desc[UR10][R6.64+0x50], R28 ;  /* 0x0000501c06007986 */ /* 0x000fe2000c101b0a */
[----:B------:R-:W-:Y:S01]  /*1d40*/  SEL R5, R5, RZ, !P1 ;  /* 0x000000ff05057207 */ /* 0x000fe20004800000 */
[----:B------:R-:W-:-:S02]  /*1d50*/  VIADD R25, R25, 0x10 ;  /* 0x0000001019197836 */ /* 0x000fc40000000000 */
[----:B------:R-:W-:Y:S01]  /*1d60*/  STG.E.64 desc[UR10][R6.64+0x60], R20 ;  /* 0x0000601406007986 */ /* 0x000fe2000c101b0a */
[----:B------:R-:W-:Y:S01]  /*1d70*/  IMAD.MOV.U32 R18, RZ, RZ, R8 ;  /* 0x000000ffff127224 */ /* 0x000fe200078e0008 */
[----:B------:R-:W-:Y:S02]  /*1d80*/  FSEL R19, R19, R22, P5 ;  /* 0x0000001613137208 */ /* 0x000fe40002800000 */
[----:B------:R-:W-:Y:S01]  /*1d90*/  STG.E.64 desc[UR10][R6.64+0x70], R8 ;  /* 0x0000700806007986 */ /* 0x000fe2000c101b0a */
[----:B------:R-:W-:-:S03]  /*1da0*/  @P4 LOP3.LUT R19, R22, 0x80000, RZ, 0xfc, !PT ;  /* 0x0008000016134812 */ /* 0x000fc600078efcff */
[----:B------:R-:W-:Y:S04]  /*1db0*/  STG.E.64 desc[UR10][R6.64+0x78], R16 ;  /* 0x0000781006007986 */ /* 0x000fe8000c101b0a */
[----:B------:R0:W-:Y:S02]  /*1dc0*/  STG.E.64 desc[UR10][R6.64+0x58], R14 ;  /* 0x0000580e06007986 */ /* 0x0001e4000c101b0a */
[----:B0-----:R-:W-:-:S05]  /*1dd0*/  IMAD.MOV.U32 R15, RZ, RZ, R16 ;  /* 0x000000ffff0f7224 */ /* 0x001fca00078e0010 */
[----:B------:R-:W-:Y:S01]  /*1de0*/  SEL R14, R18, R15, P5 ;  /* 0x0000000f120e7207 */ /* 0x000fe20002800000 */
[----:B------:R-:W-:-:S06]  /*1df0*/  IMAD.MOV.U32 R15, RZ, RZ, R19 ;  /* 0x000000ffff0f7224 */ /* 0x000fcc00078e0013 */
[----:B------:R-:W-:Y:S02]  /*1e00*/  DSETP.GT.AND P2, PT, R14, RZ, PT ;  /* 0x000000ff0e00722a */ /* 0x000fe40003f44000 */
[----:B---3--:R-:W-:Y:S01]  /*1e10*/  DADD R12, -R26, R12 ;  /* 0x000000001a0c7229 */ /* 0x008fe2000000010c */
[----:B------:R-:W-:-:S07]  /*1e20*/  LOP3.LUT R27, R24, 0x7ffffff0, RZ, 0xc0, !PT ;  /* 0x7ffffff0181b7812 */ /* 0x000fce00078ec0ff */
[----:B------:R-:W-:Y:S01]  /*1e30*/  DSETP.GT.AND P0, PT, R12, RZ, PT ;  /* 0x000000ff0c00722a */ /* 0x000fe20003f04000 */
[----:B------:R3:W-:Y:S05]  /*1e40*/  STG.E.64 desc[UR10][R6.64+0x68], R12 ;  /* 0x0000680c06007986 */ /* 0x0007ea000c101b0a */
[----:B------:R-:W-:Y:S02]  /*1e50*/  SEL R5, R5, RZ, !P0 ;  /* 0x000000ff05057207 */ /* 0x000fe40004000000 */
[----:B------:R-:W-:Y:S02]  /*1e60*/  ISETP.NE.AND P0, PT, R25, R27, PT ;  /* 0x0000001b1900720c */ /* 0x000fe40003f05270 */
[----:B------:R-:W-:-:S11]  /*1e70*/  SEL R5, R5, RZ, !P2 ;  /* 0x000000ff05057207 */ /* 0x000fd60005000000 */
[----:B---3--:R-:W-:Y:S05]  /*1e80*/  @P0 BRA `(.L_x_38) ;  /* 0xfffffff800480947 */ /* 0x008fea000383ffff */
.L_x_37:
[----:B012---:R-:W-:-:S13]  /*1e90*/  LOP3.LUT P0, R6, R24, 0xf, RZ, 0xc0, !PT ;  /* 0x0000000f18067812 */ /* 0x007fda000780c0ff */
[----:B------:R-:W-:Y:S05]  /*1ea0*/  @!P0 BRA `(.L_x_24) ;  /* 0x0000000400d88947 */ /* 0x000fea0003800000 */
[----:B------:R-:W-:Y:S02]  /*1eb0*/  ISETP.GE.U32.AND P1, PT, R6, 0x8, PT ;  /* 0x000000080600780c */ /* 0x000fe40003f26070 */
[----:B------:R-:W-:-:S04]  /*1ec0*/  LOP3.LUT R25, R24, 0x7, RZ, 0xc0, !PT ;  /* 0x0000000718197812 */ /* 0x000fc800078ec0ff */
[----:B------:R-:W-:-:S07]  /*1ed0*/  ISETP.NE.AND P0, PT, R25, RZ, PT ;  /* 0x000000ff1900720c */ /* 0x000fce0003f05270 */
[----:B------:R-:W-:Y:S06]  /*1ee0*/  @!P1 BRA `(.L_x_39) ;  /* 0x0000000000ec9947 */ /* 0x000fec0003800000 */
[----:B------:R-:W0:Y:S01]  /*1ef0*/  LDC.64 R8, c[0x0][0x390] ;  /* 0x0000e400ff087b82 */ /* 0x000e220000000a00 */
[----:B------:R-:W-:-:S05]  /*1f00*/  IMAD.WIDE.U32 R6, R27, 0x8, R10 ;  /* 0x000000081b067825 */ /* 0x000fca00078e000a */
[----:B------:R-:W2:Y:S04]  /*1f10*/  LDG.E.64 R18, desc[UR10][R6.64] ;  /* 0x0000000a06127981 */ /* 0x000ea8000c1e1b00 */
[----:B------:R-:W3:Y:S04]  /*1f20*/  LDG.E.64 R28, desc[UR10][R6.64+0x8] ;  /* 0x0000080a061c7981 */ /* 0x000ee8000c1e1b00 */
[----:B------:R-:W4:Y:S01]  /*1f30*/  LDG.E.64 R22, desc[UR10][R6.64+0x10] ;  /* 0x0000100a06167981 */ /* 0x000f22000c1e1b00 */
[----:B0-----:R-:W-:-:S05]  /*1f40*/  IMAD.WIDE.U32 R8, R27, 0x8, R8 ;  /* 0x000000081b087825 */ /* 0x001fca00078e0008 */
[----:B------:R-:W2:Y:S04]  /*1f50*/  LDG.E.64.CONSTANT R14, desc[UR10][R8.64] ;  /* 0x0000000a080e7981 */ /* 0x000ea8000c1e9b00 */
[----:B------:R-:W3:Y:S04]  /*1f60*/  LDG.E.64.CONSTANT R12, desc[UR10][R8.64+0x8] ;  /* 0x0000080a080c7981 */ /* 0x000ee8000c1e9b00 */
[----:B------:R-:W4:Y:S04]  /*1f70*/  LDG.E.64.CONSTANT R16, desc[UR10][R8.64+0x10] ;  /* 0x0000100a08107981 */ /* 0x000f28000c1e9b00 */
[----:B------:R-:W5:Y:S01]  /*1f80*/  LDG.E.64.CONSTANT R20, desc[UR10][R8.64+0x20] ;  /* 0x0000200a08147981 */ /* 0x000f62000c1e9b00 */
[----:B--2---:R-:W-:-:S03]  /*1f90*/  DADD R18, -R14, R18 ;  /* 0x000000000e127229 */ /* 0x004fc60000000112 */
[----:B------:R-:W2:Y:S01]  /*1fa0*/  LDG.E.64.CONSTANT R14, desc[UR10][R8.64+0x18] ;  /* 0x0000180a080e7981 */ /* 0x000ea2000c1e9b00 */
[----:B---3--:R-:W-:-:S03]  /*1fb0*/  DADD R28, -R12, R28 ;  /* 0x000000000c1c7229 */ /* 0x008fc6000000011c */
[----:B------:R-:W2:Y:S01]  /*1fc0*/  LDG.E.64 R12, desc[UR10][R6.64+0x18] ;  /* 0x0000180a060c7981 */ /* 0x000ea2000c1e1b00 */
[----:B------:R-:W-:-:S03]  /*1fd0*/  DSETP.GT.AND P6, PT, R18, RZ, PT ;  /* 0x000000ff1200722a */ /* 0x000fc60003fc4000 */
[----:B------:R0:W-:Y:S01]  /*1fe0*/  STG.E.64 desc[UR10][R6.64], R18 ;  /* 0x0000001206007986 */ /* 0x0001e2000c101b0a */
[----:B----4-:R-:W-:-:S03]  /*1ff0*/  DADD R22, -R16, R22 ;  /* 0x0000000010167229 */ /* 0x010fc60000000116 */
[----:B------:R-:W3:Y:S04]  /*2000*/  LDG.E.64.CONSTANT R16, desc[UR10][R8.64+0x30] ;  /* 0x0000300a08107981 */ /* 0x000ee8000c1e9b00 */
[----:B0-----:R-:W5:Y:S01]  /*2010*/  LDG.E.64 R18, desc[UR10][R6.64+0x20] ;  /* 0x0000200a06127981 */ /* 0x001f62000c1e1b00 */
[----:B--2---:R-:W-:-:S03]  /*2020*/  DADD R12, -R14, R12 ;  /* 0x000000000e0c7229 */ /* 0x004fc6000000010c */
[----:B------:R-:W3:Y:S01]  /*2030*/  LDG.E.64 R14, desc[UR10][R6.64+0x30] ;  /* 0x0000300a060e7981 */ /* 0x000ee2000c1e1b00 */
[----:B------:R-:W-:-:S03]  /*2040*/  DSETP.GT.AND P2, PT, R22, RZ, PT ;  /* 0x000000ff1600722a */ /* 0x000fc60003f44000 */
[----:B------:R0:W-:Y:S01]  /*2050*/  STG.E.64 desc[UR10][R6.64+0x10], R22 ;  /* 0x0000101606007986 */ /* 0x0001e2000c101b0a */
[----:B-----5:R-:W-:-:S03]  /*2060*/  DADD R18, -R20, R18 ;  /* 0x0000000014127229 */ /* 0x020fc60000000112 */
[----:B------:R-:W2:Y:S04]  /*2070*/  LDG.E.64 R20, desc[UR10][R6.64+0x38] ;  /* 0x0000380a06147981 */ /* 0x000ea8000c1e1b00 */
[----:B0-----:R-:W2:Y:S01]  /*2080*/  LDG.E.64.CONSTANT R22, desc[UR10][R8.64+0x38] ;  /* 0x0000380a08167981 */ /* 0x001ea2000c1e9b00 */
[----:B------:R-:W-:-:S03]  /*2090*/  DSETP.GT.AND P1, PT, R28, RZ, PT ;  /* 0x000000ff1c00722a */ /* 0x000fc60003f24000 */
[----:B------:R0:W-:Y:S04]  /*20a0*/  STG.E.64 desc[UR10][R6.64+0x8], R28 ;  /* 0x0000081c06007986 */ /* 0x0001e8000c101b0a */
[----:B0-----:R0:W4:Y:S01]  /*20b0*/  LDG.E.64.CONSTANT R28, desc[UR10][R8.64+0x28] ;  /* 0x0000280a081c7981 */ /* 0x001122000c1e9b00 */
[----:B---3--:R-:W-:-:S03]  /*20c0*/  DADD R14, -R16, R14 ;  /* 0x00000000100e7229 */ /* 0x008fc6000000010e */
[----:B------:R-:W4:Y:S01]  /*20d0*/  LDG.E.64 R16, desc[UR10][R6.64+0x28] ;  /* 0x0000280a06107981 */ /* 0x000f22000c1e1b00 */
[----:B------:R-:W-:Y:S01]  /*20e0*/  DSETP.GT.AND P3, PT, R12, RZ, PT ;  /* 0x000000ff0c00722a */ /* 0x000fe20003f64000 */
[----:B------:R-:W-:Y:S02]  /*20f0*/  SEL R5, R5, RZ, !P6 ;  /* 0x000000ff05057207 */ /* 0x000fe40007000000 */
[----:B------:R1:W-:Y:S01]  /*2100*/  STG.E.64 desc[UR10][R6.64+0x18], R12 ;  /* 0x0000180c06007986 */ /* 0x0003e2000c101b0a */
[----:B--2---:R-:W-:Y:S02]  /*2110*/  DADD R20, -R22, R20 ;  /* 0x0000000016147229 */ /* 0x004fe40000000114 */
[----:B0-----:R-:W-:-:S06]  /*2120*/  IMAD.MOV.U32 R9, RZ, RZ, R15 ;  /* 0x000000ffff097224 */ /* 0x001fcc00078e000f */
[----:B------:R-:W-:Y:S02]  /*2130*/  DSETP.MAX.AND P4, P5, R14, R20, PT ;  /* 0x000000140e00722a */ /* 0x000fe40003d8f000 */
[----:B-1----:R-:W-:Y:S01]  /*2140*/  IMAD.MOV.U32 R12, RZ, RZ, R21 ;  /* 0x000000ffff0c7224 */ /* 0x002fe200078e0015 */
[----:B------:R0:W-:Y:S01]  /*2150*/  STG.E.64 desc[UR10][R6.64+0x20], R18 ;  /* 0x0000201206007986 */ /* 0x0001e2000c101b0a */
[----:B------:R-:W-:Y:S01]  /*2160*/  SEL R5, R5, RZ, !P1 ;  /* 0x000000ff05057207 */ /* 0x000fe20004800000 */
[----:B------:R-:W-:Y:S02]  /*2170*/  IMAD.MOV.U32 R8, RZ, RZ, R14 ;  /* 0x000000ffff087224 */ /* 0x000fe400078e000e */
[----:B------:R0:W-:Y:S01]  /*2180*/  STG.E.64 desc[UR10][R6.64+0x30], R14 ;  /* 0x0000300e06007986 */ /* 0x0001e2000c101b0a */
[----:B------:R-:W-:Y:S01]  /*2190*/  FSEL R13, R9, R12, P4 ;  /* 0x0000000c090d7208 */ /* 0x000fe20002000000 */
[----:B------:R-:W-:Y:S02]  /*21a0*/  IMAD.MOV.U32 R9, RZ, RZ, R20 ;  /* 0x000000ffff097224 */ /* 0x000fe400078e0014 */
[----:B------:R0:W-:Y:S01]  /*21b0*/  STG.E.64 desc[UR10][R6.64+0x38], R20 ;  /* 0x0000381406007986 */ /* 0x0001e2000c101b0a */
[----:B------:R-:W-:-:S02]  /*21c0*/  SEL R5, R5, RZ, !P2 ;  /* 0x000000ff05057207 */ /* 0x000fc40005000000 */
[----:B------:R-:W-:Y:S01]  /*21d0*/  @P5 LOP3.LUT R13, R12, 0x80000, RZ, 0xfc, !PT ;  /* 0x000800000c0d5812 */ /* 0x000fe200078efcff */
[----:B------:R-:W-:Y:S01]  /*21e0*/  DSETP.GT.AND P6, PT, R18, RZ, PT ;  /* 0x000000ff1200722a */ /* 0x000fe20003fc4000 */
[----:B------:R-:W-:Y:S02]  /*21f0*/  SEL R8, R8, R9, P4 ;  /* 0x0000000908087207 */ /* 0x000fe40002000000 */
[----:B------:R-:W-:Y:S01]  /*2200*/  SEL R5, R5, RZ, !P3 ;  /* 0x000000ff05057207 */ /* 0x000fe20005800000 */
[----:B------:R-:W-:-:S03]  /*2210*/  IMAD.MOV.U32 R9, RZ, RZ, R13 ;  /* 0x000000ffff097224 */ /* 0x000fc600078e000d */
[----:B------:R-:W-:-:S03]  /*2220*/  SEL R5, R5, RZ, !P6 ;  /* 0x000000ff05057207 */ /* 0x000fc60007000000 */
[----:B------:R-:W-:Y:S01]  /*2230*/  DSETP.GT.AND P2, PT, R8, RZ, PT ;  /* 0x000000ff0800722a */ /* 0x000fe20003f44000 */
[----:B------:R-:W-:Y:S01]  /*2240*/  VIADD R27, R27, 0x8 ;  /* 0x000000081b1b7836 */ /* 0x000fe20000000000 */
[----:B----4-:R-:W-:-:S07]  /*2250*/  DADD R16, -R28, R16 ;  /* 0x000000001c107229 */ /* 0x010fce0000000110 */
[----:B------:R0:W-:Y:S01]  /*2260*/  STG.E.64 desc[UR10][R6.64+0x28], R16 ;  /* 0x0000281006007986 */ /* 0x0001e2000c101b0a */
[----:B------:R-:W-:-:S06]  /*2270*/  DSETP.GT.AND P1, PT, R16, RZ, PT ;  /* 0x000000ff1000722a */ /* 0x000fcc0003f24000 */
[----:B------:R-:W-:-:S04]  /*2280*/  SEL R5, R5, RZ, !P1 ;  /* 0x000000ff05057207 */ /* 0x000fc80004800000 */
[----:B------:R-:W-:-:S07]  /*2290*/  SEL R5, R5, RZ, !P2 ;  /* 0x000000ff05057207 */ /* 0x000fce0005000000 */
.L_x_39:
[----:B------:R-:W-:Y:S05]  /*22a0*/  @!P0 BRA `(.L_x_24) ;  /* 0x0000000000d88947 */ /* 0x000fea0003800000 */
[----:B------:R-:W-:Y:S02]  /*22b0*/  ISETP.GE.U32.AND P0, PT, R25, 0x4, PT ;  /* 0x000000041900780c */ /* 0x000fe40003f06070 */
[----:B------:R-:W-:-:S04]  /*22c0*/  LOP3.LUT R24, R24, 0x3, RZ, 0xc0, !PT ;  /* 0x0000000318187812 */ /* 0x000fc800078ec0ff */
[----:B------:R-:W-:-:S07]  /*22d0*/  ISETP.NE.AND P2, PT, R24, RZ, PT ;  /* 0x000000ff1800720c */ /* 0x000fce0003f45270 */
[----:B------:R-:W-:Y:S06]  /*22e0*/  @!P0 BRA `(.L_x_40) ;  /* 0x00000000008c8947 */ /* 0x000fec0003800000 */
[----:B------:R-:W1:Y:S01]  /*22f0*/  LDC.64 R12, c[0x0][0x390] ;  /* 0x0000e400ff0c7b82 */ /* 0x000e620000000a00 */
[----:B0-----:R-:W-:-:S05]  /*2300*/  IMAD.WIDE.U32 R6, R27, 0x8, R10 ;  /* 0x000000081b067825 */ /* 0x001fca00078e000a */
[----:B------:R-:W2:Y:S04]  /*2310*/  LDG.E.64 R16, desc[UR10][R6.64+0x10] ;  /* 0x0000100a06107981 */ /* 0x000ea8000c1e1b00 */
[----:B------:R-:W3:Y:S04]  /*2320*/  LDG.E.64 R8, desc[UR10][R6.64+0x18] ;  /* 0x0000180a06087981 */ /* 0x000ee8000c1e1b00 */
[----:B------:R-:W4:Y:S04]  /*2330*/  LDG.E.64 R22, desc[UR10][R6.64] ;  /* 0x0000000a06167981 */ /* 0x000f28000c1e1b00 */
[----:B------:R-:W5:Y:S01]  /*2340*/  LDG.E.64 R28, desc[UR10][R6.64+0x8] ;  /* 0x0000080a061c7981 */ /* 0x000f62000c1e1b00 */
[----:B-1----:R-:W-:-:S05]  /*2350*/  IMAD.WIDE.U32 R12, R27, 0x8, R12 ;  /* 0x000000081b0c7825 */ /* 0x002fca00078e000c */
[----:B------:R-:W2:Y:S04]  /*2360*/  LDG.E.64.CONSTANT R18, desc[UR10][R12.64+0x10] ;  /* 0x0000100a0c127981 */ /* 0x000ea8000c1e9b00 */
[----:B------:R-:W3:Y:S04]  /*2370*/  LDG.E.64.CONSTANT R14, desc[UR10][R12.64+0x18] ;  /* 0x0000180a0c0e7981 */ /* 0x000ee8000c1e9b00 */
[----:B------:R-:W4:Y:S01]  /*2380*/  LDG.E.64.CONSTANT R20, desc[UR10][R12.64] ;  /* 0x0000000a0c147981 */ /* 0x000f22000c1e9b00 */
[----:B--2---:R-:W-:-:S03]  /*2390*/  DADD R16, -R18, R16 ;  /* 0x0000000012107229 */ /* 0x004fc60000000110 */
[----:B------:R0:W5:Y:S01]  /*23a0*/  LDG.E.64.CONSTANT R18, desc[UR10][R12.64+0x8] ;  /* 0x0000080a0c127981 */ /* 0x000162000c1e9b00 */
[----:B---3--:R-:W-:Y:S02]  /*23b0*/  DADD R8, -R14, R8 ;  /* 0x000000000e087229 */ /* 0x008fe40000000108 */
[----:B----4-:R-:W-:-:S06]  /*23c0*/  DADD R20, -R20, R22 ;  /* 0x0000000014147229 */ /* 0x010fcc0000000116 */
[----:B------:R-:W-:Y:S01]  /*23d0*/  DSETP.MAX.AND P1, P3, R16, R8, PT ;  /* 0x000000081000722a */ /* 0x000fe20003b2f000 */
[----:B------:R-:W-:Y:S02]  /*23e0*/  IMAD.MOV.U32 R15, RZ, RZ, R17 ;  /* 0x000000ffff0f7224 */ /* 0x000fe400078e0011 */
[----:B------:R-:W-:Y:S01]  /*23f0*/  IMAD.MOV.U32 R22, RZ, RZ, R9 ;  /* 0x000000ffff167224 */ /* 0x000fe200078e0009 */
[----:B------:R1:W-:Y:S01]  /*2400*/  STG.E.64 desc[UR10][R6.64], R20 ;  /* 0x0000001406007986 */ /* 0x0003e2000c101b0a */
[----:B------:R-:W-:-:S03]  /*2410*/  IMAD.MOV.U32 R14, RZ, RZ, R16 ;  /* 0x000000ffff0e7224 */ /* 0x000fc600078e0010 */
[----:B------:R1:W-:Y:S01]  /*2420*/  STG.E.64 desc[UR10][R6.64+0x10], R16 ;  /* 0x0000101006007986 */ /* 0x0003e2000c101b0a */
[----:B------:R-:W-:Y:S01]  /*2430*/  FSEL R15, R15, R22, P1 ;  /* 0x000000160f0f7208 */ /* 0x000fe20000800000 */
[----:B0-----:R-:W-:Y:S02]  /*2440*/  IMAD.MOV.U32 R13, RZ, RZ, R8 ;  /* 0x000000ffff0d7224 */ /* 0x001fe400078e0008 */
[----:B------:R1:W-:Y:S02]  /*2450*/  STG.E.64 desc[UR10][R6.64+0x18], R8 ;  /* 0x0000180806007986 */ /* 0x0003e4000c101b0a */
[----:B------:R-:W-:Y:S01]  /*2460*/  @P3 LOP3.LUT R15, R22, 0x80000, RZ, 0xfc, !PT ;  /* 0x00080000160f3812 */ /* 0x000fe200078efcff */
[----:B------:R-:W-:Y:S01]  /*2470*/  DSETP.GT.AND P0, PT, R20, RZ, PT ;  /* 0x000000ff1400722a */ /* 0x000fe20003f04000 */
[----:B------:R-:W-:-:S03]  /*2480*/  SEL R12, R14, R13, P1 ;  /* 0x0000000d0e0c7207 */ /* 0x000fc60000800000 */
[----:B------:R-:W-:Y:S02]  /*2490*/  IMAD.MOV.U32 R13, RZ, RZ, R15 ;  /* 0x000000ffff0d7224 */ /* 0x000fe400078e000f */
[----:B------:R-:W-:-:S04]  /*24a0*/  SEL R5, R5, RZ, !P0 ;  /* 0x000000ff05057207 */ /* 0x000fc80004000000 */
[----:B------:R-:W-:Y:S01]  /*24b0*/  DSETP.GT.AND P0, PT, R12, RZ, PT ;  /* 0x000000ff0c00722a */ /* 0x000fe20003f04000 */
[----:B------:R-:W-:Y:S01]  /*24c0*/  VIADD R27, R27, 0x4 ;  /* 0x000000041b1b7836 */ /* 0x000fe20000000000 */
[----:B-----5:R-:W-:-:S07]  /*24d0*/  DADD R18, -R18, R28 ;  /* 0x0000000012127229 */ /* 0x020fce000000011c */
[----:B------:R1:W-:Y:S01]  /*24e0*/  STG.E.64 desc[UR10][R6.64+0x8], R18 ;  /* 0x0000081206007986 */ /* 0x0003e2000c101b0a */
[----:B------:R-:W-:-:S06]  /*24f0*/  DSETP.GT.AND P1, PT, R18, RZ, PT ;  /* 0x000000ff1200722a */ /* 0x000fcc0003f24000 */
[----:B------:R-:W-:-:S04]  /*2500*/  SEL R5, R5, RZ, !P1 ;  /* 0x000000ff05057207 */ /* 0x000fc80004800000 */
[----:B------:R-:W-:-:S07]  /*2510*/  SEL R5, R5, RZ, !P0 ;  /* 0x000000ff05057207 */ /* 0x000fce0004000000 */
.L_x_40:
[----:B------:R-:W-:Y:S05]  /*2520*/  @!P2 BRA `(.L_x_24) ;  /* 0x000000000038a947 */ /* 0x000fea0003800000 */
[----:B01----:R-:W0:Y:S01]  /*2530*/  LDC.64 R6, c[0x0][0x390] ;  /* 0x0000e400ff067b82 */ /* 0x003e220000000a00 */
[----:B------:R-:W-:-:S05]  /*2540*/  UMOV UR4, URZ ;  /* 0x000000ff00047c82 */ /* 0x000fca0008000000 */
.L_x_41:
[----:B0-----:R-:W-:-:S04]  /*2550*/  IMAD.WIDE.U32 R8, R27, 0x8, R6 ;  /* 0x000000081b087825 */ /* 0x001fc800078e0006 */
[C---:B---3--:R-:W-:Y:S02]  /*2560*/  IMAD.WIDE.U32 R12, R27.reuse, 0x8, R10 ;  /* 0x000000081b0c7825 */ /* 0x048fe400078e000a */
[----:B------:R-:W2:Y:S04]  /*2570*/  LDG.E.64.CONSTANT R8, desc[UR10][R8.64] ;  /* 0x0000000a08087981 */ /* 0x000ea8000c1e9b00 */
[----:B------:R-:W2:Y:S01]  /*2580*/  LDG.E.64 R14, desc[UR10][R12.64] ;  /* 0x0000000a0c0e7981 */ /* 0x000ea2000c1e1b00 */
[----:B------:R-:W-:Y:S01]  /*2590*/  UIADD3 UR4, UPT, UPT, UR4, 0x1, URZ ;  /* 0x0000000104047890 */ /* 0x000fe2000fffe0ff */
[----:B------:R-:W-:-:S05]  /*25a0*/  VIADD R27, R27, 0x1 ;  /* 0x000000011b1b7836 */ /* 0x000fca0000000000 */
[----:B------:R-:W-:Y:S01]  /*25b0*/  ISETP.NE.AND P1, PT, R24, UR4, PT ;  /* 0x0000000418007c0c */ /* 0x000fe2000bf25270 */
[----:B--2---:R-:W-:-:S07]  /*25c0*/  DADD R14, -R8, R14 ;  /* 0x00000000080e7229 */ /* 0x004fce000000010e */
[----:B------:R3:W-:Y:S01]  /*25d0*/  STG.E.64 desc[UR10][R12.64], R14 ;  /* 0x0000000e0c007986 */ /* 0x0007e2000c101b0a */
[----:B------:R-:W-:-:S06]  /*25e0*/  DSETP.GT.AND P0, PT, R14, RZ, PT ;  /* 0x000000ff0e00722a */ /* 0x000fcc0003f04000 */
[----:B------:R-:W-:Y:S01]  /*25f0*/  SEL R5, R5, RZ, !P0 ;  /* 0x000000ff05057207 */ /* 0x000fe20004000000 */
[----:B------:R-:W-:Y:S07]  /*2600*/  @P1 BRA `(.L_x_41) ;  /* 0xfffffffc00d01947 */ /* 0x000fee000383ffff */
.L_x_24:
[----:B------:R-:W1:Y:S01]  /*2610*/  LDCU.64 UR4, c[0x0][0x3b0] ;  /* 0x00007600ff0477ac */ /* 0x000e620008000a00 */
[----:B------:R-:W-:Y:S01]  /*2620*/  BSSY.RECONVERGENT B0, `(.L_x_42) ;  /* 0x000009e000007945 */ /* 0x000fe20003800200 */
[----:B0-23--:R-:W-:Y:S02]  /*2630*/  CS2R R14, SRZ ;  /* 0x00000000000e7805 */ /* 0x00dfe4000001ff00 */
[----:B-1----:R-:W-:-:S04]  /*2640*/  IADD3 R6, P0, PT, R3, UR4, RZ ;  /* 0x0000000403067c10 */ /* 0x002fc8000ff1e0ff */
[----:B------:R-:W-:Y:S02]  /*2650*/  LEA.HI.X.SX32 R7, R3, UR5, 0x1, P0 ;  /* 0x0000000503077c11 */ /* 0x000fe400080f0eff */
[----:B------:R-:W-:-:S03]  /*2660*/  LOP3.LUT P0, RZ, R5, 0xff, RZ, 0xc0, !PT ;  /* 0x000000ff05ff7812 */ /* 0x000fc6000780c0ff */
[----:B------:R0:W-:Y:S01]  /*2670*/  STG.E.U8 desc[UR10][R6.64], R5 ;  /* 0x0000000506007986 */ /* 0x0001e2000c10110a */
[----:B------:R-:W-:-:S13]  /*2680*/  ISETP.LT.OR P0, PT, R0, 0x1, !P0 ;  /* 0x000000010000780c */ /* 0x000fda0004701670 */
[----:B0-----:R-:W-:Y:S05]  /*2690*/  @P0 BRA `(.L_x_43) ;  /* 0x0000000800580947 */ /* 0x001fea0003800000 */
[----:B------:R-:W-:Y:S01]  /*26a0*/  VIADD R0, R0, 0xffffffff ;  /* 0xffffffff00007836 */ /* 0x000fe20000000000 */
[----:B------:R-:W-:Y:S01]  /*26b0*/  PRMT R6, RZ, 0x7610, R6 ;  /* 0x00007610ff067816 */ /* 0x000fe20000000006 */
[----:B------:R-:W-:Y:S01]  /*26c0*/  IMAD.MOV.U32 R7, RZ, RZ, RZ ;  /* 0x000000ffff077224 */ /* 0x000fe200078e00ff */
[----:B------:R-:W-:Y:S02]  /*26d0*/  PRMT R22, RZ, 0x7610, R22 ;  /* 0x00007610ff167816 */ /* 0x000fe40000000016 */
[----:B------:R-:W-:Y:S01]  /*26e0*/  CS2R R14, SRZ ;  /* 0x00000000000e7805 */ /* 0x000fe2000001ff00 */
[----:B------:R-:W0:Y:S01]  /*26f0*/  LDCU.U16 UR4, c[0x0][0x398] ;  /* 0x00007300ff0477ac */ /* 0x000e220008000400 */
[----:B------:R-:W-:-:S05]  /*2700*/  NOP ;  /* 0x0000000000007918 */ /* 0x000fca0000000000 */
.L_x_48:
[----:B-1----:R-:W-:Y:S01]  /*2710*/  IADD3 R8, P0, PT, R7, R2, RZ ;  /* 0x0000000207087210 */ /* 0x002fe20007f1e0ff */
[----:B------:R-:W1:Y:S04]  /*2720*/  LDC R24, c[0x0][0x398] ;  /* 0x0000e600ff187b82 */ /* 0x000e680000000800 */
[----:B------:R-:W-:-:S05]  /*2730*/  IMAD.X R9, RZ, RZ, R4, P0 ;  /* 0x000000ffff097224 */ /* 0x000fca00000e0604 */
[----:B------:R-:W2:Y:S01]  /*2740*/  LDG.E.S8 R8, desc[UR10][R8.64] ;  /* 0x0000000a08087981 */ /* 0x000ea2000c1e1300 */
[----:B------:R-:W-:Y:S02]  /*2750*/  IMAD.IADD R5, R0, 0x1, -R7 ;  /* 0x0000000100057824 */ /* 0x000fe400078e0a07 */
[----:B------:R-:W-:-:S03]  /*2760*/  VIADD R10, R7, 0xffffffff ;  /* 0xffffffff070a7836 */ /* 0x000fc60000000000 */
[----:B------:R-:W-:Y:S01]  /*2770*/  ISETP.GE.U32.AND P0, PT, R5, 0x7, PT ;  /* 0x000000070500780c */ /* 0x000fe20003f06070 */
[----:B------:R-:W-:Y:S02]  /*2780*/  IMAD R10, R10, R7, RZ ;  /* 0x000000070a0a7224 */ /* 0x000fe400078e02ff */
[----:B------:R-:W-:-:S03]  /*2790*/  IMAD.MOV.U32 R5, RZ, RZ, R7 ;  /* 0x000000ffff057224 */ /* 0x000fc600078e0007 */
[----:B------:R-:W-:Y:S01]  /*27a0*/  LEA.HI R25, R10, R10, RZ, 0x1 ;  /* 0x0000000a0a197211 */ /* 0x000fe200078f08ff */
[----:B-1----:R-:W-:-:S03]  /*27b0*/  IMAD.IADD R26, R24, 0x1, -R7 ;  /* 0x00000001181a7824 */ /* 0x002fc600078e0a07 */
[----:B------:R-:W-:Y:S02]  /*27c0*/  SHF.R.S32.HI R25, RZ, 0x1, R25 ;  /* 0x00000001ff197819 */ /* 0x000fe40000011419 */
[----:B------:R-:W-:Y:S01]  /*27d0*/  LOP3.LUT P1, RZ, R26, 0x7, RZ, 0xc0, !PT ;  /* 0x000000071aff7812 */ /* 0x000fe2000782c0ff */
[----:B--2---:R-:W1:Y:S01]  /*27e0*/  I2F.F64.S16 R8, R8 ;  /* 0x0000000800087312 */ /* 0x004e620000101c00 */
[----:B------:R-:W-:Y:S11]  /*27f0*/  @!P0 BRA `(.L_x_44) ;  /* 0x0000000000d48947 */ /* 0x000ff60003800000 */
[----:B------:R-:W-:Y:S01]  /*2800*/  LOP3.LUT R26, R26, 0xfffffff8, RZ, 0xc0, !PT ;  /* 0xfffffff81a1a7812 */ /* 0x000fe200078ec0ff */
[----:B------:R-:W-:Y:S02]  /*2810*/  IMAD R23, R7, R24, -R25 ;  /* 0x0000001807177224 */ /* 0x000fe400078e0a19 */
[----:B------:R-:W-:Y:S02]  /*2820*/  IMAD.MOV.U32 R5, RZ, RZ, R7 ;  /* 0x000000ffff057224 */ /* 0x000fe400078e0007 */
[----:B------:R-:W-:-:S07]  /*2830*/  IMAD.MOV R26, RZ, RZ, -R26 ;  /* 0x000000ffff1a7224 */ /* 0x000fce00078e0a1a */
.L_x_45:
[----:B----4-:R-:W2:Y:S01]  /*2840*/  LDC.64 R12, c[0x0][0x380] ;  /* 0x0000e000ff0c7b82 */ /* 0x010ea20000000a00 */
[----:B------:R-:W-:-:S05]  /*2850*/  IADD3 R10, P0, PT, R5, R2, RZ ;  /* 0x00000002050a7210 */ /* 0x000fca0007f1e0ff */
[----:B------:R-:W-:-:S05]  /*2860*/  IMAD.X R11, RZ, RZ, R4, P0 ;  /* 0x000000ffff0b7224 */ /* 0x000fca00000e0604 */
[----:B------:R-:W3:Y:S04]  /*2870*/  LDG.E.S8 R18, desc[UR10][R10.64] ;  /* 0x0000000a0a127981 */ /* 0x000ee8000c1e1300 */
[----:B------:R-:W4:Y:S04]  /*2880*/  LDG.E.S8 R28, desc[UR10][R10.64+0x1] ;  /* 0x0000010a0a1c7981 */ /* 0x000f28000c1e1300 */
[----:B------:R-:W5:Y:S04]  /*2890*/  LDG.E.S8 R29, desc[UR10][R10.64+0x2] ;  /* 0x0000020a0a1d7981 */ /* 0x000f68000c1e1300 */
[----:B------:R-:W5:Y:S01]  /*28a0*/  LDG.E.S8 R27, desc[UR10][R10.64+0x3] ;  /* 0x0000030a0a1b7981 */ /* 0x000f62000c1e1300 */
[----:B--2---:R-:W-:-:S05]  /*28b0*/  IMAD.WIDE R12, R23, 0x8, R12 ;  /* 0x00000008170c7825 */ /* 0x004fca00078e020c */
[----:B------:R-:W1:Y:S04]  /*28c0*/  LDG.E.64.CONSTANT R20, desc[UR10][R12.64] ;  /* 0x0000000a0c147981 */ /* 0x000e68000c1e9b00 */
[----:B------:R-:W2:Y:S01]  /*28d0*/  LDG.E.64.CONSTANT R16, desc[UR10][R12.64+0x8] ;  /* 0x0000080a0c107981 */ /* 0x000ea2000c1e9b00 */
[----:B---3--:R-:W3:Y:S01]  /*28e0*/  I2F.F64.S16 R18, R18 ;  /* 0x0000001200127312 */ /* 0x008ee20000101c00 */
[----:B-1----:R-:W-:-:S08]  /*28f0*/  DMUL R20, R8, R20 ;  /* 0x0000001408147228 */ /* 0x002fd00000000000 */
[----:B---3--:R-:W-:Y:S01]  /*2900*/  DFMA R20, R20, R18, R14 ;  /* 0x000000121414722b */ /* 0x008fe2000000000e */
[----:B----4-:R1:W3:Y:S01]  /*2910*/  I2F.F64.S16 R14, R28 ;  /* 0x0000001c000e7312 */ /* 0x0102e20000101c00 */
[----:B------:R-:W4:Y:S01]  /*2920*/  LDG.E.64.CONSTANT R18, desc[UR10][R12.64+0x10] ;  /* 0x0000100a0c127981 */ /* 0x000f22000c1e9b00 */
[----:B--2---:R-:W-:-:S03]  /*2930*/  DMUL R16, R8, R16 ;  /* 0x0000001008107228 */ /* 0x004fc60000000000 */
[----:B-1----:R-:W2:Y:S05]  /*2940*/  LDG.E.S8 R28, desc[UR10][R10.64+0x5] ;  /* 0x0000050a0a1c7981 */ /* 0x002eaa000c1e1300 */
[----:B---3--:R-:W-:Y:S01]  /*2950*/  DFMA R20, R16, R14, R20 ;  /* 0x0000000e1014722b */ /* 0x008fe20000000014 */
[----:B------:R-:W3:Y:S01]  /*2960*/  LDG.E.64.CONSTANT R14, desc[UR10][R12.64+0x18] ;  /* 0x0000180a0c0e7981 */ /* 0x000ee2000c1e9b00 */
[----:B-----5:R-:W1:Y:S01]  /*2970*/  I2F.F64.S16 R16, R29 ;  /* 0x0000001d00107312 */ /* 0x020e620000101c00 */
[----:B----4-:R-:W-:-:S08]  /*2980*/  DMUL R18, R8, R18 ;  /* 0x0000001208127228 */ /* 0x010fd00000000000 */
[----:B-1----:R-:W-:Y:S01]  /*2990*/  DFMA R18, R18, R16, R20 ;  /* 0x000000101212722b */ /* 0x002fe20000000014 */
[----:B------:R1:W4:Y:S01]  /*29a0*/  I2F.F64.S16 R20, R27 ;  /* 0x0000001b00147312 */ /* 0x0003220000101c00 */
[----:B------:R-:W5:Y:S01]  /*29b0*/  LDG.E.S8 R16, desc[UR10][R10.64+0x4] ;  /* 0x0000040a0a107981 */ /* 0x000f62000c1e1300 */
[----:B---3--:R-:W-:-:S06]  /*29c0*/  DMUL R14, R8, R14 ;  /* 0x0000000e080e7228 */ /* 0x008fcc0000000000 */
[----:B--2---:R-:W-:Y:S01]  /*29d0*/  I2F.F64.S16 R28, R28 ;  /* 0x0000001c001c7312 */ /* 0x004fe20000101c00 */
[----:B-1----:R-:W2:Y:S01]  /*29e0*/  LDG.E.S8 R27, desc[UR10][R10.64+0x7] ;  /* 0x0000070a0a1b7981 */ /* 0x002ea2000c1e1300 */
[----:B----4-:R-:W-:-:S03]  /*29f0*/  DFMA R18, R14, R20, R18 ;  /* 0x000000140e12722b */ /* 0x010fc60000000012 */
[----:B------:R-:W3:Y:S04]  /*2a00*/  LDG.E.64.CONSTANT R20, desc[UR10][R12.64+0x20] ;  /* 0x0000200a0c147981 */ /* 0x000ee8000c1e9b00 */
[----:B------:R-:W4:Y:S01]  /*2a10*/  LDG.E.64.CONSTANT R14, desc[UR10][R12.64+0x28] ;  /* 0x0000280a0c0e7981 */ /* 0x000f22000c1e9b00 */
[----:B-----5:R-:W1:Y:S01]  /*2a20*/  I2F.F64.S16 R16, R16 ;  /* 0x0000001000107312 */ /* 0x020e620000101c00 */
[C---:B---3--:R-:W-:Y:S02]  /*2a30*/  DMUL R20, R8.reuse, R20 ;  /* 0x0000001408147228 */ /* 0x048fe40000000000 */
[----:B----4-:R-:W-:-:S06]  /*2a40*/  DMUL R14, R8, R14 ;  /* 0x0000000e080e7228 */ /* 0x010fcc0000000000 */
[----:B-1----:R-:W-:Y:S01]  /*2a50*/  DFMA R18, R20, R16, R18 ;  /* 0x000000101412722b */ /* 0x002fe20000000012 */
[----:B------:R-:W3:Y:S04]  /*2a60*/  LDG.E.S8 R17, desc[UR10][R10.64+0x6] ;  /* 0x0000060a0a117981 */ /* 0x000ee8000c1e1300 */
[----:B------:R-:W4:Y:S03]  /*2a70*/  LDG.E.64.CONSTANT R20, desc[UR10][R12.64+0x38] ;  /* 0x0000380a0c147981 */ /* 0x000f26000c1e9b00 */
[----:B------:R-:W-:Y:S01]  /*2a80*/  DFMA R18, R14, R28, R18 ;  /* 0x0000001c0e12722b */ /* 0x000fe20000000012 */
[----:B------:R-:W5:Y:S01]  /*2a90*/  LDG.E.64.CONSTANT R14, desc[UR10][R12.64+0x30] ;  /* 0x0000300a0c0e7981 */ /* 0x000f62000c1e9b00 */
[----:B------:R-:W-:-:S05]  /*2aa0*/  VIADD R26, R26, 0x8 ;  /* 0x000000081a1a7836 */ /* 0x000fca0000000000 */
[----:B------:R-:W-:Y:S01]  /*2ab0*/  ISETP.NE.AND P0, PT, R26, RZ, PT ;  /* 0x000000ff1a00720c */ /* 0x000fe20003f05270 */
[----:B------:R-:W-:Y:S02]  /*2ac0*/  VIADD R5, R5, 0x8 ;  /* 0x0000000805057836 */ /* 0x000fe40000000000 */
[----:B------:R-:W-:Y:S01]  /*2ad0*/  VIADD R23, R23, 0x8 ;  /* 0x0000000817177836 */ /* 0x000fe20000000000 */
[----:B---3--:R-:W1:Y:S01]  /*2ae0*/  I2F.F64.S16 R16, R17 ;  /* 0x0000001100107312 */ /* 0x008e620000101c00 */
[----:B-----5:R-:W-:-:S07]  /*2af0*/  DMUL R28, R8, R14 ;  /* 0x0000000e081c7228 */ /* 0x020fce0000000000 */
[----:B--2---:R-:W2:Y:S01]  /*2b00*/  I2F.F64.S16 R14, R27 ;  /* 0x0000001b000e7312 */ /* 0x004ea20000101c00 */
[----:B----4-:R-:W-:Y:S02]  /*2b10*/  DMUL R20, R8, R20 ;  /* 0x0000001408147228 */ /* 0x010fe40000000000 */
[----:B-1----:R-:W-:-:S08]  /*2b20*/  DFMA R18, R28, R16, R18 ;  /* 0x000000101c12722b */ /* 0x002fd00000000012 */
[----:B--2---:R-:W-:Y:S01]  /*2b30*/  DFMA R14, R20, R14, R18 ;  /* 0x0000000e140e722b */ /* 0x004fe20000000012 */
[----:B------:R-:W-:Y:S10]  /*2b40*/  @P0 BRA `(.L_x_45) ;  /* 0xfffffffc003c0947 */ /* 0x000ff4000383ffff */
.L_x_44:
[----:B------:R-:W-:Y:S01]  /*2b50*/  IMAD R26, R0, R7, -R25 ;  /* 0x00000007001a7224 */ /* 0x000fe200078e0a19 */
[----:B------:R-:W-:Y:S06]  /*2b60*/  @!P1 BRA `(.L_x_46) ;  /* 0x0000000400109947 */ /* 0x000fec0003800000 */
[----:B------:R-:W-:-:S05]  /*2b70*/  IMAD.MOV R10, RZ, RZ, -R22 ;  /* 0x000000ffff0a7224 */ /* 0x000fca00078e0a16 */
[----:B------:R-:W-:-:S05]  /*2b80*/  PRMT R10, R10, 0x7710, RZ ;  /* 0x000077100a0a7816 */ /* 0x000fca00000000ff */
[----:B0-----:R-:W-:-:S05]  /*2b90*/  VIADD R10, R10, UR4 ;  /* 0x000000040a0a7c36 */ /* 0x001fca0008000000 */
[----:B------:R-:W-:-:S04]  /*2ba0*/  LOP3.LUT R10, R10, 0x7, RZ, 0xc0, !PT ;  /* 0x000000070a0a7812 */ /* 0x000fc800078ec0ff */
[C---:B------:R-:W-:Y:S01]  /*2bb0*/  LOP3.LUT P1, RZ, R10.reuse, 0x3, RZ, 0xc0, !PT ;  /* 0x000000030aff7812 */ /* 0x040fe2000782c0ff */
[----:B------:R-:W-:-:S05]  /*2bc0*/  VIADD R11, R10, 0xffffffff ;  /* 0xffffffff0a0b7836 */ /* 0x000fca0000000000 */
[----:B------:R-:W-:-:S13]  /*2bd0*/  ISETP.GE.U32.AND P0, PT, R11, 0x3, PT ;  /* 0x000000030b00780c */ /* 0x000fda0003f06070 */
[----:B------:R-:W-:Y:S05]  /*2be0*/  @!P0 BRA `(.L_x_47) ;  /* 0x0000000000688947 */ /* 0x000fea0003800000 */
[----:B------:R-:W0:Y:S01]  /*2bf0*/  LDC.64 R20, c[0x0][0x380] ;  /* 0x0000e000ff147b82 */ /* 0x000e220000000a00 */
[----:B------:R-:W-:Y:S01]  /*2c00*/  IADD3 R10, P0, PT, R5, R2, RZ ;  /* 0x00000002050a7210 */ /* 0x000fe20007f1e0ff */
[----:B----4-:R-:W-:-:S04]  /*2c10*/  IMAD.IADD R13, R26, 0x1, R5 ;  /* 0x000000011a0d7824 */ /* 0x010fc800078e0205 */
[----:B------:R-:W-:-:S05]  /*2c20*/  IMAD.X R11, RZ, RZ, R4, P0 ;  /* 0x000000ffff0b7224 */ /* 0x000fca00000e0604 */
[----:B------:R-:W2:Y:S04]  /*2c30*/  LDG.E.S8 R12, desc[UR10][R10.64] ;  /* 0x0000000a0a0c7981 */ /* 0x000ea8000c1e1300 */
[----:B------:R-:W3:Y:S04]  /*2c40*/  LDG.E.S8 R23, desc[UR10][R10.64+0x1] ;  /* 0x0000010a0a177981 */ /* 0x000ee8000c1e1300 */
[----:B------:R-:W4:Y:S04]  /*2c50*/  LDG.E.S8 R25, desc[UR10][R10.64+0x2] ;  /* 0x0000020a0a197981 */ /* 0x000f28000c1e1300 */
[----:B------:R4:W5:Y:S01]  /*2c60*/  LDG.E.S8 R27, desc[UR10][R10.64+0x3] ;  /* 0x0000030a0a1b7981 */ /* 0x000962000c1e1300 */
[----:B0-----:R-:W-:-:S05]  /*2c70*/  IMAD.WIDE R20, R13, 0x8, R20 ;  /* 0x000000080d147825 */ /* 0x001fca00078e0214 */
[----:B------:R-:W1:Y:S04]  /*2c80*/  LDG.E.64.CONSTANT R18, desc[UR10][R20.64] ;  /* 0x0000000a14127981 */ /* 0x000e68000c1e9b00 */
[----:B------:R-:W4:Y:S01]  /*2c90*/  LDG.E.64.CONSTANT R16, desc[UR10][R20.64+0x8] ;  /* 0x0000080a14107981 */ /* 0x000f22000c1e9b00 */
[----:B--2---:R-:W0:Y:S01]  /*2ca0*/  I2F.F64.S16 R12, R12 ;  /* 0x0000000c000c7312 */ /* 0x004e220000101c00 */
[----:B-1----:R-:W-:-:S08]  /*2cb0*/  DMUL R18, R8, R18 ;  /* 0x0000001208127228 */ /* 0x002fd00000000000 */
[----:B0-----:R-:W-:Y:S01]  /*2cc0*/  DFMA R18, R18, R12, R14 ;  /* 0x0000000c1212722b */ /* 0x001fe2000000000e */
[----:B------:R-:W2:Y:S04]  /*2cd0*/  LDG.E.64.CONSTANT R12, desc[UR10][R20.64+0x10] ;  /* 0x0000100a140c7981 */ /* 0x000ea8000c1e9b00 */
[----:B------:R-:W2:Y:S01]  /*2ce0*/  LDG.E.64.CONSTANT R14, desc[UR10][R20.64+0x18] ;  /* 0x0000180a140e7981 */ /* 0x000ea2000c1e9b00 */
[----:B---3--:R-:W0:Y:S01]  /*2cf0*/  I2F.F64.S16 R28, R23 ;  /* 0x00000017001c7312 */ /* 0x008e220000101c00 */
[----:B----4-:R-:W-:-:S07]  /*2d00*/  DMUL R16, R8, R16 ;  /* 0x0000001008107228 */ /* 0x010fce0000000000 */
[----:B------:R-:W1:Y:S01]  /*2d10*/  I2F.F64.S16 R10, R25 ;  /* 0x00000019000a7312 */ /* 0x000e620000101c00 */
[----:B0-----:R-:W-:-:S07]  /*2d20*/  DFMA R16, R16, R28, R18 ;  /* 0x0000001c1010722b */ /* 0x001fce0000000012 */
[----:B-----5:R-:W0:Y:S01]  /*2d30*/  I2F.F64.S16 R18, R27 ;  /* 0x0000001b00127312 */ /* 0x020e220000101c00 */
[----:B------:R-:W-:Y:S01]  /*2d40*/  VIADD R5, R5, 0x4 ;  /* 0x0000000405057836 */ /* 0x000fe20000000000 */
[C---:B--2---:R-:W-:Y:S02]  /*2d50*/  DMUL R12, R8.reuse, R12 ;  /* 0x0000000c080c7228 */ /* 0x044fe40000000000 */
[----:B------:R-:W-:-:S06]  /*2d60*/  DMUL R14, R8, R14 ;  /* 0x0000000e080e7228 */ /* 0x000fcc0000000000 */
[----:B-1----:R-:W-:-:S08]  /*2d70*/  DFMA R12, R12, R10, R16 ;  /* 0x0000000a0c0c722b */ /* 0x002fd00000000010 */
[----:B0-----:R-:W-:-:S11]  /*2d80*/  DFMA R14, R14, R18, R12 ;  /* 0x000000120e0e722b */ /* 0x001fd6000000000c */
.L_x_47:
[----:B------:R-:W-:Y:S05]  /*2d90*/  @!P1 BRA `(.L_x_46) ;  /* 0x0000000000849947 */ /* 0x000fea0003800000 */
[----:B------:R-:W-:-:S05]  /*2da0*/  IMAD.MOV R10, RZ, RZ, -R6 ;  /* 0x000000ffff0a7224 */ /* 0x000fca00078e0a06 */
[----:B------:R-:W-:-:S05]  /*2db0*/  PRMT R10, R10, 0x7710, RZ ;  /* 0x000077100a0a7816 */ /* 0x000fca00000000ff */
[----:B------:R-:W-:-:S05]  /*2dc0*/  VIADD R10, R10, UR4 ;  /* 0x000000040a0a7c36 */ /* 0x000fca0008000000 */
[C---:B------:R-:W-:Y:S02]  /*2dd0*/  LOP3.LUT R11, R10.reuse, 0x3, RZ, 0xc0, !PT ;  /* 0x000000030a0b7812 */ /* 0x040fe400078ec0ff */
[----:B------:R-:W-:Y:S02]  /*2de0*/  LOP3.LUT R10, R10, 0x1, RZ, 0xc0, !PT ;  /* 0x000000010a0a7812 */ /* 0x000fe400078ec0ff */
[----:B------:R-:W-:Y:S02]  /*2df0*/  ISETP.NE.AND P0, PT, R11, 0x1, PT ;  /* 0x000000010b00780c */ /* 0x000fe40003f05270 */
[----:B------:R-:W-:-:S11]  /*2e00*/  ISETP.NE.U32.AND P1, PT, R10, 0x1, PT ;  /* 0x000000010a00780c */ /* 0x000fd60003f25070 */
[----:B----4-:R-:W0:Y:S01]  /*2e10*/  @P0 LDC.64 R18, c[0x0][0x380] ;  /* 0x0000e000ff120b82 */ /* 0x010e220000000a00 */
[----:B------:R-:W-:Y:S01]  /*2e20*/  @P0 IADD3 R12, P2, PT, R5, R2, RZ ;  /* 0x00000002050c0210 */ /* 0x000fe20007f5e0ff */
[----:B------:R-:W-:-:S04]  /*2e30*/  @P0 IMAD.IADD R17, R26, 0x1, R5 ;  /* 0x000000011a110824 */ /* 0x000fc800078e0205 */
[----:B------:R-:W-:Y:S02]  /*2e40*/  @P0 IMAD.X R13, RZ, RZ, R4, P2 ;  /* 0x000000ffff0d0224 */ /* 0x000fe400010e0604 */
[----:B------:R-:W2:Y:S01]  /*2e50*/  @!P1 LDC.64 R10, c[0x0][0x380] ;  /* 0x0000e000ff0a9b82 */ /* 0x000ea20000000a00 */
[----:B------:R-:W-:Y:S02]  /*2e60*/  @P0 VIADD R5, R5, 0x2 ;  /* 0x0000000205050836 */ /* 0x000fe40000000000 */
[----:B------:R-:W3:Y:S03]  /*2e70*/  @P0 LDG.E.S8 R23, desc[UR10][R12.64] ;  /* 0x0000000a0c170981 */ /* 0x000ee6000c1e1300 */
[----:B------:R-:W-:Y:S01]  /*2e80*/  @!P1 IADD3 R20, P2, PT, R5, R2, RZ ;  /* 0x0000000205149210 */ /* 0x000fe20007f5e0ff */
[----:B------:R-:W4:Y:S01]  /*2e90*/  @P0 LDG.E.S8 R25, desc[UR10][R12.64+0x1] ;  /* 0x0000010a0c190981 */ /* 0x000f22000c1e1300 */
[----:B0-----:R-:W-:-:S05]  /*2ea0*/  @P0 IMAD.WIDE R18, R17, 0x8, R18 ;  /* 0x0000000811120825 */ /* 0x001fca00078e0212 */
[----:B------:R-:W1:Y:S01]  /*2eb0*/  @P0 LDG.E.64.CONSTANT R16, desc[UR10][R18.64] ;  /* 0x0000000a12100981 */ /* 0x000e62000c1e9b00 */
[----:B------:R-:W-:Y:S02]  /*2ec0*/  @!P1 IMAD.X R21, RZ, RZ, R4, P2 ;  /* 0x000000ffff159224 */ /* 0x000fe400010e0604 */
[----:B------:R-:W-:Y:S02]  /*2ed0*/  @!P1 IMAD.IADD R5, R26, 0x1, R5 ;  /* 0x000000011a059824 */ /* 0x000fe400078e0205 */
[----:B------:R-:W5:Y:S02]  /*2ee0*/  @P0 LDG.E.64.CONSTANT R26, desc[UR10][R18.64+0x8] ;  /* 0x0000080a121a0981 */ /* 0x000f64000c1e9b00 */
[----:B--2---:R-:W-:Y:S02]  /*2ef0*/  @!P1 IMAD.WIDE R10, R5, 0x8, R10 ;  /* 0x00000008050a9825 */ /* 0x004fe400078e020a */
[----:B------:R-:W2:Y:S04]  /*2f00*/  @!P1 LDG.E.S8 R20, desc[UR10][R20.64] ;  /* 0x0000000a14149981 */ /* 0x000ea8000c1e1300 */
[----:B------:R-:W2:Y:S01]  /*2f10*/  @!P1 LDG.E.64.CONSTANT R10, desc[UR10][R10.64] ;  /* 0x0000000a0a0a9981 */ /* 0x000ea2000c1e9b00 */
[----:B---3--:R-:W0:Y:S08]  /*2f20*/  @P0 I2F.F64.S16 R28, R23 ;  /* 0x00000017001c0312 */ /* 0x008e300000101c00 */
[----:B----4-:R-:W3:Y:S01]  /*2f30*/  @P0 I2F.F64.S16 R12, R25 ;  /* 0x00000019000c0312 */ /* 0x010ee20000101c00 */
[----:B-1----:R-:W-:-:S02]  /*2f40*/  @P0 DMUL R16, R8, R16 ;  /* 0x0000001008100228 */ /* 0x002fc40000000000 */
[----:B-----5:R-:W-:-:S06]  /*2f50*/  @P0 DMUL R26, R8, R26 ;  /* 0x0000001a081a0228 */ /* 0x020fcc0000000000 */
[----:B0-----:R-:W-:Y:S01]  /*2f60*/  @P0 DFMA R16, R16, R28, R14 ;  /* 0x0000001c1010022b */ /* 0x001fe2000000000e */
[----:B--2---:R-:W0:Y:S01]  /*2f70*/  @!P1 I2F.F64.S16 R28, R20 ;  /* 0x00000014001c9312 */ /* 0x004e220000101c00 */
[----:B------:R-:W-:-:S06]  /*2f80*/  @!P1 DMUL R8, R8, R10 ;  /* 0x0000000a08089228 */ /* 0x000fcc0000000000 */
[----:B---3--:R-:W-:-:S08]  /*2f90*/  @P0 DFMA R14, R26, R12, R16 ;  /* 0x0000000c1a0e022b */ /* 0x008fd00000000010 */
[----:B0-----:R-:W-:-:S11]  /*2fa0*/  @!P1 DFMA R14, R8, R28, R14 ;  /* 0x0000001c080e922b */ /* 0x001fd6000000000e */
.L_x_46:
[----:B------:R-:W-:Y:S02]  /*2fb0*/  VIADD R7, R7, 0x1 ;  /* 0x0000000107077836 */ /* 0x000fe40000000000 */
[----:B------:R-:W-:Y:S02]  /*2fc0*/  VIADD R22, R22, 0x1 ;  /* 0x0000000116167836 */ /* 0x000fe40000000000 */
[----:B------:R-:W-:Y:S01]  /*2fd0*/  VIADD R6, R6, 0x1 ;  /* 0x0000000106067836 */ /* 0x000fe20000000000 */
[----:B------:R-:W-:-:S13]  /*2fe0*/  ISETP.NE.AND P0, PT, R7, R24, PT ;  /* 0x000000180700720c */ /* 0x000fda0003f05270 */
[----:B------:R-:W-:Y:S05]  /*2ff0*/  @P0 BRA `(.L_x_48) ;  /* 0xfffffff400c40947 */ /* 0x000fea000383ffff */
.L_x_43:
[----:B0-----:R-:W-:Y:S05]  /*3000*/  BSYNC.RECONVERGENT B0 ;  /* 0x0000000000007941 */ /* 0x001fea0003800200 */
.L_x_42:
[----:B------:R-:W0:Y:S02]  /*3010*/  LDC.64 R4, c[0x0][0x3b8] ;  /* 0x0000ee00ff047b82 */ /* 0x000e240000000a00 */
[----:B0-----:R-:W-:-:S05]  /*3020*/  IMAD.WIDE R2, R3, 0x8, R4 ;  /* 0x0000000803027825 */ /* 0x001fca00078e0204 */
[----:B------:R-:W-:Y:S01]  /*3030*/  STG.E.64 desc[UR10][R2.64], R14 ;  /* 0x0000000e02007986 */ /* 0x000fe2000c101b0a */
[----:B------:R-:W-:Y:S05]  /*3040*/  EXIT ;  /* 0x000000000000794d */ /* 0x000fea0003800000 */
.L_x_49:
        /* <DEDUP_REMOVED lines=11> */
.L_x_52:


//--------------------- .nv.global.init           --------------------------
	.section	.nv.global.init,"aw",@progbits
.nv.global.init:
	.type		$str,@object
	.size		$str,(.L_1 - $str)
$str:
        /*0000*/ 	.byte	0x42, 0x6c, 0x6f, 0x63, 0x6b, 0x20, 0x6d, 0x61, 0x78, 0x3a, 0x20, 0x25, 0x66, 0x0a, 0x00
.L_1:


//--------------------- .nv.shared._Z19reduce_max_feasiblePdPbS_ --------------------------
	.section	.nv.shared._Z19reduce_max_feasiblePdPbS_,"aw",@nobits
	.sectionflags	@""
	.align	8
.nv.shared._Z19reduce_max_feasiblePdPbS_:
	.zero		10240


//--------------------- .nv.shared.reserved.0     --------------------------
	.section	.nv.shared.reserved.0,"aw",@nobits
	.weak		__nv_reservedSMEM_offset_0_alias
	.size		__nv_reservedSMEM_offset_0_alias, 0, 64
	.other		__nv_reservedSMEM_offset_0_alias,@"STO_CUDA_RESERVED_SHARED STV_DEFAULT"
__nv_reservedSMEM_offset_0_alias:
	.zero		0
	.zero		64


//--------------------- .nv.global                --------------------------
	.section	.nv.global,"aw",@nobits
	.align	4
.nv.global:
	.type		sem,@object
	.size		sem,(.L_0 - sem)
sem:
	.zero		4
.L_0:


//--------------------- .nv.shared._Z22reduce_argmin_feasiblePdPbS_Pi --------------------------
	.section	.nv.shared._Z22reduce_argmin_feasiblePdPbS_Pi,"aw",@nobits
	.sectionflags	@""
	.align	8
.nv.shared._Z22reduce_argmin_feasiblePdPbS_Pi:
	.zero		14336


//--------------------- .nv.constant0._Z19reduce_max_feasiblePdPbS_ --------------------------
	.section	.nv.constant0._Z19reduce_max_feasiblePdPbS_,"a",@progbits
	.sectionflags	@""
	.align	4
.nv.constant0._Z19reduce_max_feasiblePdPbS_:
	.zero		920


//--------------------- .nv.constant0._Z22reduce_argmin_feasiblePdPbS_Pi --------------------------
	.section	.nv.constant0._Z22reduce_argmin_feasiblePdPbS_Pi,"a",@progbits
	.sectionflags	@""
	.align	4
.nv.constant0._Z22reduce_argmin_feasiblePdPbS_Pi:
	.zero		928


//--------------------- .nv.constant0._Z11brute_forcePKdS0_S0_iiPbPdS1_S2_ --------------------------
	.section	.nv.constant0._Z11brute_forcePKdS0_S0_iiPbPdS1_S2_,"a",@progbits
	.sectionflags	@""
	.align	4
.nv.constant0._Z11brute_forcePKdS0_S0_iiPbPdS1_S2_:
	.zero		960


//--------------------- SYMBOLS --------------------------

	.type		.nv.reservedSmem.offset0,@object
	.size		.nv.reservedSmem.offset0,0x4
	.type		.nv.reservedSmem.cap,@object
	.size		.nv.reservedSmem.cap,0x4
	.type		vprintf,@function
